//
// Generated by NVIDIA NVVM Compiler
//
// Compiler Build ID: CL-36424714
// Cuda compilation tools, release 13.0, V13.0.88
// Based on NVVM 20.0.0
//

.version 9.0
.target sm_100
.address_size 64

	// .globl	_Z6updatePfii
.func  (.param .align 16 .b8 func_retval0[16]) __internal_trig_reduction_slowpathd
(
	.param .b64 __internal_trig_reduction_slowpathd_param_0
)
;
.global .align 8 .b8 __cudart_i2opi_d[144] = {8, 93, 141, 31, 177, 95, 251, 107, 234, 146, 82, 138, 247, 57, 7, 61, 123, 241, 229, 235, 199, 186, 39, 117, 45, 234, 95, 158, 102, 63, 70, 79, 183, 9, 203, 39, 207, 126, 54, 109, 31, 109, 10, 90, 139, 17, 47, 239, 15, 152, 5, 222, 255, 151, 248, 31, 59, 40, 249, 189, 139, 95, 132, 156, 244, 57, 83, 131, 57, 214, 145, 57, 65, 126, 95, 180, 38, 112, 156, 233, 132, 68, 187, 46, 245, 53, 130, 232, 62, 167, 41, 177, 28, 235, 29, 254, 28, 146, 209, 9, 234, 46, 73, 6, 224, 210, 77, 66, 58, 110, 36, 183, 97, 197, 187, 222, 171, 99, 81, 254, 65, 144, 67, 60, 153, 149, 98, 219, 192, 221, 52, 245, 209, 87, 39, 252, 41, 21, 68, 78, 110, 131, 249, 162};
.global .align 16 .b8 __cudart_sin_cos_coeffs[128] = {70, 210, 176, 44, 241, 229, 90, 190, 146, 227, 172, 105, 227, 29, 199, 62, 161, 98, 219, 25, 160, 1, 42, 191, 24, 8, 17, 17, 17, 17, 129, 63, 84, 85, 85, 85, 85, 85, 197, 191, 0, 0, 0, 0, 0, 0, 0, 0, 0, 0, 0, 0, 0, 0, 0, 0, 100, 129, 253, 32, 131, 255, 168, 189, 40, 133, 239, 193, 167, 238, 33, 62, 217, 230, 6, 142, 79, 126, 146, 190, 233, 188, 221, 25, 160, 1, 250, 62, 71, 93, 193, 22, 108, 193, 86, 191, 81, 85, 85, 85, 85, 85, 165, 63, 0, 0, 0, 0, 0, 0, 224, 191, 0, 0, 0, 0, 0, 0, 240, 63};

.visible .entry _Z6updatePfii(
	.param .u64 .ptr .align 1 _Z6updatePfii_param_0,
	.param .u32 _Z6updatePfii_param_1,
	.param .u32 _Z6updatePfii_param_2
)
{
	.reg .pred 	%p<14>;
	.reg .b32 	%r<28>;
	.reg .b32 	%f<44>;
	.reg .b64 	%rd<9>;
	.reg .b64 	%fd<37>;

	ld.param.u64 	%rd1, [_Z6updatePfii_param_0];
	ld.param.u32 	%r13, [_Z6updatePfii_param_1];
	ld.param.u32 	%r14, [_Z6updatePfii_param_2];
	mov.u32 	%r15, %ctaid.x;
	mov.u32 	%r16, %ntid.x;
	mov.u32 	%r17, %tid.x;
	mad.lo.s32 	%r1, %r15, %r16, %r17;
	add.s32 	%r2, %r1, 1;
	setp.gt.s32 	%p2, %r2, %r13;
	@%p2 bra 	$L__BB0_13;
	cvt.rn.f32.s32 	%f13, %r1;
	cvt.f64.f32 	%fd7, %f13;
	mul.f64 	%fd8, %fd7, 0d401921FB53C8D4F1;
	add.s32 	%r18, %r13, -1;
	cvt.rn.f64.s32 	%fd9, %r18;
	div.rn.f64 	%fd1, %fd8, %fd9;
	abs.f64 	%fd2, %fd1;
	setp.neu.f64 	%p3, %fd2, 0d7FF0000000000000;
	@%p3 bra 	$L__BB0_3;
	mov.f64 	%fd15, 0d0000000000000000;
	mul.rn.f64 	%fd36, %fd1, %fd15;
	mov.b32 	%r25, 0;
	bra.uni 	$L__BB0_5;
$L__BB0_3:
	mul.f64 	%fd10, %fd1, 0d3FE45F306DC9C883;
	cvt.rni.s32.f64 	%r25, %fd10;
	cvt.rn.f64.s32 	%fd11, %r25;
	fma.rn.f64 	%fd12, %fd11, 0dBFF921FB54442D18, %fd1;
	fma.rn.f64 	%fd13, %fd11, 0dBC91A62633145C00, %fd12;
	fma.rn.f64 	%fd36, %fd11, 0dB97B839A252049C0, %fd13;
	setp.ltu.f64 	%p4, %fd2, 0d41E0000000000000;
	@%p4 bra 	$L__BB0_5;
	{ // callseq 0, 0
	.param .b64 param0;
	st.param.f64 	[param0], %fd1;
	.param .align 16 .b8 retval0[16];
	call.uni (retval0), 
	__internal_trig_reduction_slowpathd, 
	(
	param0
	);
	ld.param.f64 	%fd36, [retval0];
	ld.param.b32 	%r25, [retval0+8];
	} // callseq 0
$L__BB0_5:
	shl.b32 	%r21, %r25, 6;
	cvt.u64.u32 	%rd2, %r21;
	and.b64  	%rd3, %rd2, 64;
	mov.u64 	%rd4, __cudart_sin_cos_coeffs;
	add.s64 	%rd5, %rd4, %rd3;
	mul.rn.f64 	%fd16, %fd36, %fd36;
	and.b32  	%r22, %r25, 1;
	setp.eq.b32 	%p5, %r22, 1;
	selp.f64 	%fd17, 0dBDA8FF8320FD8164, 0d3DE5DB65F9785EBA, %p5;
	ld.global.nc.v2.f64 	{%fd18, %fd19}, [%rd5];
	fma.rn.f64 	%fd20, %fd17, %fd16, %fd18;
	fma.rn.f64 	%fd21, %fd20, %fd16, %fd19;
	ld.global.nc.v2.f64 	{%fd22, %fd23}, [%rd5+16];
	fma.rn.f64 	%fd24, %fd21, %fd16, %fd22;
	fma.rn.f64 	%fd25, %fd24, %fd16, %fd23;
	ld.global.nc.v2.f64 	{%fd26, %fd27}, [%rd5+32];
	fma.rn.f64 	%fd28, %fd25, %fd16, %fd26;
	fma.rn.f64 	%fd29, %fd28, %fd16, %fd27;
	fma.rn.f64 	%fd30, %fd29, %fd36, %fd36;
	fma.rn.f64 	%fd31, %fd29, %fd16, 0d3FF0000000000000;
	selp.f64 	%fd32, %fd31, %fd30, %p5;
	and.b32  	%r23, %r25, 2;
	setp.eq.s32 	%p6, %r23, 0;
	mov.f64 	%fd33, 0d0000000000000000;
	sub.f64 	%fd34, %fd33, %fd32;
	selp.f64 	%fd35, %fd32, %fd34, %p6;
	cvt.rn.f32.f64 	%f43, %fd35;
	setp.lt.s32 	%p7, %r14, 1;
	@%p7 bra 	$L__BB0_12;
	setp.eq.s32 	%p8, %r1, 0;
	setp.eq.s32 	%p9, %r2, %r13;
	or.pred  	%p1, %p8, %p9;
	and.b32  	%r6, %r14, 3;
	setp.lt.u32 	%p10, %r14, 4;
	mov.f32 	%f39, %f43;
	@%p10 bra 	$L__BB0_9;
	and.b32  	%r24, %r14, 2147483644;
	neg.s32 	%r26, %r24;
	mov.f32 	%f39, %f43;
$L__BB0_8:
	add.f32 	%f15, %f43, %f43;
	sub.f32 	%f16, %f15, %f39;
	mul.f32 	%f17, %f43, 0f3E3851EC;
	sub.f32 	%f18, %f16, %f17;
	selp.f32 	%f19, 0f00000000, %f18, %p1;
	add.f32 	%f20, %f19, %f19;
	sub.f32 	%f21, %f20, %f43;
	mul.f32 	%f22, %f19, 0f3E3851EC;
	sub.f32 	%f23, %f21, %f22;
	selp.f32 	%f24, 0f00000000, %f23, %p1;
	add.f32 	%f25, %f24, %f24;
	sub.f32 	%f26, %f25, %f19;
	mul.f32 	%f27, %f24, 0f3E3851EC;
	sub.f32 	%f28, %f26, %f27;
	selp.f32 	%f39, 0f00000000, %f28, %p1;
	add.f32 	%f29, %f39, %f39;
	sub.f32 	%f30, %f29, %f24;
	mul.f32 	%f31, %f39, 0f3E3851EC;
	sub.f32 	%f32, %f30, %f31;
	selp.f32 	%f43, 0f00000000, %f32, %p1;
	add.s32 	%r26, %r26, 4;
	setp.ne.s32 	%p11, %r26, 0;
	@%p11 bra 	$L__BB0_8;
$L__BB0_9:
	setp.eq.s32 	%p12, %r6, 0;
	@%p12 bra 	$L__BB0_12;
	neg.s32 	%r27, %r6;
$L__BB0_11:
	.pragma "nounroll";
	mov.f32 	%f10, %f43;
	add.f32 	%f33, %f10, %f10;
	sub.f32 	%f34, %f33, %f39;
	fma.rn.f32 	%f35, %f10, 0fBE3851EC, %f34;
	selp.f32 	%f43, 0f00000000, %f35, %p1;
	add.s32 	%r27, %r27, 1;
	setp.ne.s32 	%p13, %r27, 0;
	mov.f32 	%f39, %f10;
	@%p13 bra 	$L__BB0_11;
$L__BB0_12:
	cvta.to.global.u64 	%rd6, %rd1;
	mul.wide.s32 	%rd7, %r1, 4;
	add.s64 	%rd8, %rd6, %rd7;
	st.global.f32 	[%rd8+4], %f43;
$L__BB0_13:
	ret;

}
.func  (.param .align 16 .b8 func_retval0[16]) __internal_trig_reduction_slowpathd(
	.param .b64 __internal_trig_reduction_slowpathd_param_0
)
{
	.local .align 8 .b8 	__local_depot1[40];
	.reg .b64 	%SP;
	.reg .b64 	%SPL;
	.reg .pred 	%p<10>;
	.reg .b32 	%r<47>;
	.reg .b64 	%rd<74>;
	.reg .b64 	%fd<5>;

	mov.u64 	%SPL, __local_depot1;
	ld.param.f64 	%fd4, [__internal_trig_reduction_slowpathd_param_0];
	add.u64 	%rd1, %SPL, 0;
	{
	.reg .b32 %temp; 
	mov.b64 	{%temp, %r1}, %fd4;
	}
	shr.u32 	%r2, %r1, 20;
	and.b32  	%r3, %r2, 2047;
	setp.eq.s32 	%p1, %r3, 2047;
	mov.b32 	%r46, 0;
	@%p1 bra 	$L__BB1_9;
	add.s32 	%r20, %r3, -1024;
	mov.b64 	%rd20, %fd4;
	shl.b64 	%rd2, %rd20, 11;
	shr.u32 	%r4, %r20, 6;
	sub.s32 	%r45, 15, %r4;
	sub.s32 	%r21, 19, %r4;
	setp.lt.u32 	%p2, %r20, 128;
	selp.b32 	%r6, 18, %r21, %p2;
	setp.ge.s32 	%p3, %r45, %r6;
	mov.b64 	%rd70, 0;
	@%p3 bra 	$L__BB1_4;
	add.s32 	%r23, %r6, %r4;
	neg.s32 	%r43, %r23;
	or.b64  	%rd3, %rd2, -9223372036854775808;
	mov.b64 	%rd70, 0;
	mov.b32 	%r42, 0;
	mov.u64 	%rd25, __cudart_i2opi_d;
	mov.u32 	%r44, %r45;
$L__BB1_3:
	.pragma "nounroll";
	mul.wide.s32 	%rd22, %r42, 8;
	add.s64 	%rd23, %rd1, %rd22;
	mul.wide.s32 	%rd24, %r44, 8;
	add.s64 	%rd26, %rd25, %rd24;
	ld.global.nc.u64 	%rd27, [%rd26];
	{
	.reg .u32 %r0, %r1, %r2, %r3, %alo, %ahi, %blo, %bhi, %clo, %chi;
	mov.b64 	{%alo,%ahi}, %rd27;
	mov.b64 	{%blo,%bhi}, %rd3;
	mov.b64 	{%clo,%chi}, %rd70;
	mad.lo.cc.u32 	%r0, %alo, %blo, %clo;
	madc.hi.cc.u32 	%r1, %alo, %blo, %chi;
	madc.hi.u32 	%r2, %alo, %bhi, 0;
	mad.lo.cc.u32 	%r1, %alo, %bhi, %r1;
	madc.hi.cc.u32 	%r2, %ahi, %blo, %r2;
	madc.hi.u32 	%r3, %ahi, %bhi, 0;
	mad.lo.cc.u32 	%r1, %ahi, %blo, %r1;
	madc.lo.cc.u32 	%r2, %ahi, %bhi, %r2;
	addc.u32 	%r3, %r3, 0;
	mov.b64 	%rd28, {%r0,%r1};
	mov.b64 	%rd70, {%r2,%r3};
	}
	st.local.u64 	[%rd23], %rd28;
	add.s32 	%r44, %r44, 1;
	add.s32 	%r43, %r43, 1;
	add.s32 	%r42, %r42, 1;
	setp.ne.s32 	%p4, %r43, -15;
	mov.u32 	%r45, %r6;
	@%p4 bra 	$L__BB1_3;
$L__BB1_4:
	cvt.s64.s32 	%rd29, %r45;
	cvt.u64.u32 	%rd30, %r4;
	add.s64 	%rd31, %rd30, %rd29;
	shl.b64 	%rd32, %rd31, 3;
	add.s64 	%rd33, %rd1, %rd32;
	st.local.u64 	[%rd33+-120], %rd70;
	and.b32  	%r15, %r2, 63;
	ld.local.u64 	%rd72, [%rd1+16];
	ld.local.u64 	%rd71, [%rd1+24];
	setp.eq.s32 	%p5, %r15, 0;
	@%p5 bra 	$L__BB1_6;
	shl.b64 	%rd34, %rd71, %r15;
	shr.u64 	%rd35, %rd72, 1;
	xor.b32  	%r24, %r15, 63;
	shr.u64 	%rd36, %rd35, %r24;
	or.b64  	%rd71, %rd34, %rd36;
	ld.local.u64 	%rd37, [%rd1+8];
	shl.b64 	%rd38, %rd72, %r15;
	shr.u64 	%rd39, %rd37, 1;
	shr.u64 	%rd40, %rd39, %r24;
	or.b64  	%rd72, %rd38, %rd40;
$L__BB1_6:
	and.b32  	%r25, %r1, -2147483648;
	shr.u64 	%rd41, %rd71, 62;
	cvt.u32.u64 	%r26, %rd41;
	mov.b64 	{%r27, %r28}, %rd71;
	mov.b64 	{%r29, %r30}, %rd72;
	shf.l.wrap.b32 	%r31, %r30, %r27, 2;
	shf.l.wrap.b32 	%r32, %r27, %r28, 2;
	mov.b64 	%rd42, {%r31, %r32};
	shl.b64 	%rd43, %rd72, 2;
	shr.u64 	%rd44, %rd42, 63;
	cvt.u32.u64 	%r33, %rd44;
	add.s32 	%r34, %r33, %r26;
	setp.eq.s32 	%p6, %r25, 0;
	neg.s32 	%r35, %r34;
	selp.b32 	%r46, %r34, %r35, %p6;
	setp.gt.s64 	%p7, %rd42, -1;
	mov.b64 	%rd45, 0;
	{
	.reg .u32 %r0, %r1, %r2, %r3, %a0, %a1, %a2, %a3, %b0, %b1, %b2, %b3;
	mov.b64 	{%a0,%a1}, %rd45;
	mov.b64 	{%a2,%a3}, %rd45;
	mov.b64 	{%b0,%b1}, %rd43;
	mov.b64 	{%b2,%b3}, %rd42;
	sub.cc.u32 	%r0, %a0, %b0;
	subc.cc.u32 	%r1, %a1, %b1;
	subc.cc.u32 	%r2, %a2, %b2;
	subc.u32 	%r3, %a3, %b3;
	mov.b64 	%rd46, {%r0,%r1};
	mov.b64 	%rd47, {%r2,%r3};
	}
	xor.b32  	%r36, %r25, -2147483648;
	selp.b64 	%rd73, %rd42, %rd47, %p7;
	selp.b64 	%rd14, %rd43, %rd46, %p7;
	selp.b32 	%r17, %r25, %r36, %p7;
	clz.b64 	%r37, %rd73;
	cvt.u64.u32 	%rd15, %r37;
	setp.eq.s32 	%p8, %r37, 0;
	@%p8 bra 	$L__BB1_8;
	cvt.u32.u64 	%r38, %rd15;
	and.b32  	%r39, %r38, 63;
	shl.b64 	%rd48, %rd73, %r39;
	shr.u64 	%rd49, %rd14, 1;
	not.b32 	%r40, %r38;
	and.b32  	%r41, %r40, 63;
	shr.u64 	%rd50, %rd49, %r41;
	or.b64  	%rd73, %rd48, %rd50;
$L__BB1_8:
	mov.b64 	%rd51, -3958705157555305931;
	{
	.reg .u32 %r0, %r1, %r2, %r3, %alo, %ahi, %blo, %bhi;
	mov.b64 	{%alo,%ahi}, %rd73;
	mov.b64 	{%blo,%bhi}, %rd51;
	mul.lo.u32 	%r0, %alo, %blo;
	mul.hi.u32 	%r1, %alo, %blo;
	mad.lo.cc.u32 	%r1, %alo, %bhi, %r1;
	madc.hi.u32 	%r2, %alo, %bhi, 0;
	mad.lo.cc.u32 	%r1, %ahi, %blo, %r1;
	madc.hi.cc.u32 	%r2, %ahi, %blo, %r2;
	madc.hi.u32 	%r3, %ahi, %bhi, 0;
	mad.lo.cc.u32 	%r2, %ahi, %bhi, %r2;
	addc.u32 	%r3, %r3, 0;
	mov.b64 	%rd52, {%r0,%r1};
	mov.b64 	%rd53, {%r2,%r3};
	}
	setp.gt.s64 	%p9, %rd53, 0;
	{
	.reg .u32 %r0, %r1, %r2, %r3, %a0, %a1, %a2, %a3, %b0, %b1, %b2, %b3;
	mov.b64 	{%a0,%a1}, %rd52;
	mov.b64 	{%a2,%a3}, %rd53;
	mov.b64 	{%b0,%b1}, %rd52;
	mov.b64 	{%b2,%b3}, %rd53;
	add.cc.u32 	%r0, %a0, %b0;
	addc.cc.u32 	%r1, %a1, %b1;
	addc.cc.u32 	%r2, %a2, %b2;
	addc.u32 	%r3, %a3, %b3;
	mov.b64 	%rd54, {%r0,%r1};
	mov.b64 	%rd55, {%r2,%r3};
	}
	selp.b64 	%rd56, %rd55, %rd53, %p9;
	selp.s64 	%rd57, -1, 0, %p9;
	sub.s64 	%rd58, %rd57, %rd15;
	cvt.u64.u32 	%rd59, %r17;
	shl.b64 	%rd60, %rd59, 32;
	add.s64 	%rd61, %rd56, 1;
	shr.u64 	%rd62, %rd61, 10;
	add.s64 	%rd63, %rd62, 1;
	shr.u64 	%rd64, %rd63, 1;
	shl.b64 	%rd65, %rd58, 52;
	add.s64 	%rd66, %rd65, %rd64;
	add.s64 	%rd67, %rd66, 4602678819172646912;
	or.b64  	%rd68, %rd67, %rd60;
	mov.b64 	%fd4, %rd68;
$L__BB1_9:
	st.param.f64 	[func_retval0], %fd4;
	st.param.b32 	[func_retval0+8], %r46;
	ret;

}


// ===== COMPILED SASS (sm_100) =====

	.target	sm_100

	.elftype	@"ET_EXEC"


//--------------------- .note.nv.tkinfo           --------------------------
	.section	.note.nv.tkinfo,"",@"SHT_NOTE"
	.sectionflags	@"SHF_NOTE_NV_TKINFO"
	.tkinfo
        /*0018*/ 	.word	0x00000002
        /*0030*/ 	.string	""
        /*0030*/ 	.string	"ptxas"
        /*0030*/ 	.string	"Cuda compilation tools, release 13.0, V13.0.88"
        /*0030*/ 	.string	"Build cuda_13.0.r13.0/compiler.36424714_0"
        /*0030*/ 	.string	"-arch sm_100 -m 64 "



//--------------------- .note.nv.cuinfo           --------------------------
	.section	.note.nv.cuinfo,"",@"SHT_NOTE"
	.sectionflags	@"SHF_NOTE_NV_CUINFO"
        /*0018*/ 	.short	0x0002
        /*001a*/ 	.short	0x0064
        /*001c*/ 	.short	0x0082
	.zero		2


//--------------------- .nv.info                  --------------------------
	.section	.nv.info,"",@"SHT_CUDA_INFO"
	.align	4


	//----- nvinfo : EIATTR_REGCOUNT
	.align		4
        /*0000*/ 	.byte	0x04, 0x2f
        /*0002*/ 	.short	(.L_3 - .L_2)
	.align		4
.L_2:
        /*0004*/ 	.word	index@(_Z6updatePfii)
        /*0008*/ 	.word	0x0000001c


	//----- nvinfo : EIATTR_FRAME_SIZE
	.align		4
.L_3:
        /*000c*/ 	.byte	0x04, 0x11
        /*000e*/ 	.short	(.L_5 - .L_4)
	.align		4
.L_4:
        /*0010*/ 	.word	index@($_Z6updatePfii$__internal_trig_reduction_slowpathd)
        /*0014*/ 	.word	0x00000028


	//----- nvinfo : EIATTR_FRAME_SIZE
	.align		4
.L_5:
        /*0018*/ 	.byte	0x04, 0x11
        /*001a*/ 	.short	(.L_7 - .L_6)
	.align		4
.L_6:
        /*001c*/ 	.word	index@($__internal_0_$__cuda_sm20_div_rn_f64_full)
        /*0020*/ 	.word	0x00000028


	//----- nvinfo : EIATTR_FRAME_SIZE
	.align		4
.L_7:
        /*0024*/ 	.byte	0x04, 0x11
        /*0026*/ 	.short	(.L_9 - .L_8)
	.align		4
.L_8:
        /*0028*/ 	.word	index@(_Z6updatePfii)
        /*002c*/ 	.word	0x00000028


	//----- nvinfo : EIATTR_MIN_STACK_SIZE
	.align		4
.L_9:
        /*0030*/ 	.byte	0x04, 0x12
        /*0032*/ 	.short	(.L_11 - .L_10)
	.align		4
.L_10:
        /*0034*/ 	.word	index@(_Z6updatePfii)
        /*0038*/ 	.word	0x00000028
.L_11:


//--------------------- .nv.compat                --------------------------
	.section	.nv.compat,"",@"SHT_CUDA_COMPAT_INFO"
	.align	4
        /*0000*/ 	.byte	0x02, 0x09, 0x00, 0x00, 0x02, 0x02, 0x01, 0x00, 0x02, 0x05, 0x05, 0x00, 0x03, 0x07, 0x01, 0x01
        /*0010*/ 	.byte	0x02, 0x03, 0x00, 0x00, 0x02, 0x06, 0x01, 0x00, 0x04, 0x0b, 0x08, 0x00, 0x01, 0x00, 0x00, 0x00
        /*0020*/ 	.byte	0x00, 0x00, 0x00, 0x00


//--------------------- .nv.info._Z6updatePfii    --------------------------
	.section	.nv.info._Z6updatePfii,"",@"SHT_CUDA_INFO"
	.sectionflags	@""
	.align	4


	//----- nvinfo : EIATTR_CUDA_API_VERSION
	.align		4
        /*0000*/ 	.byte	0x04, 0x37
        /*0002*/ 	.short	(.L_13 - .L_12)
.L_12:
        /*0004*/ 	.word	0x00000082


	//----- nvinfo : EIATTR_KPARAM_INFO
	.align		4
.L_13:
        /*0008*/ 	.byte	0x04, 0x17
        /*000a*/ 	.short	(.L_15 - .L_14)
.L_14:
        /*000c*/ 	.word	0x00000000
        /*0010*/ 	.short	0x0002
        /*0012*/ 	.short	0x000c
        /*0014*/ 	.byte	0x00, 0xf0, 0x11, 0x00


	//----- nvinfo : EIATTR_KPARAM_INFO
	.align		4
.L_15:
        /*0018*/ 	.byte	0x04, 0x17
        /*001a*/ 	.short	(.L_17 - .L_16)
.L_16:
        /*001c*/ 	.word	0x00000000
        /*0020*/ 	.short	0x0001
        /*0022*/ 	.short	0x0008
        /*0024*/ 	.byte	0x00, 0xf0, 0x11, 0x00


	//----- nvinfo : EIATTR_KPARAM_INFO
	.align		4
.L_17:
        /*0028*/ 	.byte	0x04, 0x17
        /*002a*/ 	.short	(.L_19 - .L_18)
.L_18:
        /*002c*/ 	.word	0x00000000
        /*0030*/ 	.short	0x0000
        /*0032*/ 	.short	0x0000
        /*0034*/ 	.byte	0x00, 0xf5, 0x21, 0x00


	//----- nvinfo : EIATTR_SPARSE_MMA_MASK
	.align		4
.L_19:
        /*0038*/ 	.byte	0x03, 0x50
        /*003a*/ 	.short	0x0000


	//----- nvinfo : EIATTR_MAXREG_COUNT
	.align		4
        /*003c*/ 	.byte	0x03, 0x1b
        /*003e*/ 	.short	0x00ff


	//----- nvinfo : EIATTR_MERCURY_ISA_VERSION
	.align		4
        /*0040*/ 	.byte	0x03, 0x5f
        /*0042*/ 	.short	0x0101


	//----- nvinfo : EIATTR_VRC_CTA_INIT_COUNT
	.align		4
        /*0044*/ 	.byte	0x02, 0x4a
	.zero		1
	.zero		1


	//----- nvinfo : EIATTR_EXIT_INSTR_OFFSETS
	.align		4
        /*0048*/ 	.byte	0x04, 0x1c
        /*004a*/ 	.short	(.L_21 - .L_20)


	//   ....[0]....
.L_20:
        /*004c*/ 	.word	0x00000090


	//   ....[1]....
        /*0050*/ 	.word	0x000008b0


	//----- nvinfo : EIATTR_CRS_STACK_SIZE
	.align		4
.L_21:
        /*0054*/ 	.byte	0x04, 0x1e
        /*0056*/ 	.short	(.L_23 - .L_22)
.L_22:
        /*0058*/ 	.word	0x00000000


	//----- nvinfo : EIATTR_CBANK_PARAM_SIZE
	.align		4
.L_23:
        /*005c*/ 	.byte	0x03, 0x19
        /*005e*/ 	.short	0x0010


	//----- nvinfo : EIATTR_PARAM_CBANK
	.align		4
        /*0060*/ 	.byte	0x04, 0x0a
        /*0062*/ 	.short	(.L_25 - .L_24)
	.align		4
.L_24:
        /*0064*/ 	.word	index@(.nv.constant0._Z6updatePfii)
        /*0068*/ 	.short	0x0380
        /*006a*/ 	.short	0x0010


	//----- nvinfo : EIATTR_SW_WAR
	.align		4
.L_25:
        /*006c*/ 	.byte	0x04, 0x36
        /*006e*/ 	.short	(.L_27 - .L_26)
.L_26:
        /*0070*/ 	.word	0x00000008
.L_27:


//--------------------- .nv.callgraph             --------------------------
	.section	.nv.callgraph,"",@"SHT_CUDA_CALLGRAPH"
	.align	4
	.sectionentsize	8
	.align		4
        /*0000*/ 	.word	0x00000000
	.align		4
        /*0004*/ 	.word	0xffffffff
	.align		4
        /*0008*/ 	.word	0x00000000
	.align		4
        /*000c*/ 	.word	0xfffffffe
	.align		4
        /*0010*/ 	.word	0x00000000
	.align		4
        /*0014*/ 	.word	0xfffffffd
	.align		4
        /*0018*/ 	.word	0x00000000
	.align		4
        /*001c*/ 	.word	0xfffffffc


//--------------------- .nv.constant4             --------------------------
	.section	.nv.constant4,"a",@progbits
	.align	8
	.align		8
.nv.constant4:
        /*0000*/ 	.dword	__cudart_i2opi_d
	.align		8
        /*0008*/ 	.dword	__cudart_sin_cos_coeffs


//--------------------- .text._Z6updatePfii       --------------------------
	.section	.text._Z6updatePfii,"ax",@progbits
	.align	128
        .global         _Z6updatePfii
        .type           _Z6updatePfii,@function
        .size           _Z6updatePfii,(.L_x_22 - _Z6updatePfii)
        .other          _Z6updatePfii,@"STO_CUDA_ENTRY STV_DEFAULT"
_Z6updatePfii:
.text._Z6updatePfii:
[----:B------:R-:W0:Y:S01]  /*0000*/  LDC R1, c[0x0][0x37c] ;  /* 0x0000df00ff017b82 */ /* 0x000e220000000800 */
[----:B------:R-:W1:Y:S07]  /*0010*/  S2R R3, SR_TID.X ;  /* 0x0000000000037919 */ /* 0x000e6e0000002100 */
[----:B------:R-:W1:Y:S01]  /*0020*/  S2UR UR5, SR_CTAID.X ;  /* 0x00000000000579c3 */ /* 0x000e620000002500 */
[----:B------:R-:W2:Y:S01]  /*0030*/  LDCU UR4, c[0x0][0x388] ;  /* 0x00007100ff0477ac */ /* 0x000ea20008000800 */
[----:B0-----:R-:W-:-:S06]  /*0040*/  VIADD R1, R1, 0xffffffd8 ;  /* 0xffffffd801017836 */ /* 0x001fcc0000000000 */
[----:B------:R-:W1:Y:S02]  /*0050*/  LDC R10, c[0x0][0x360] ;  /* 0x0000d800ff0a7b82 */ /* 0x000e640000000800 */
[----:B-1----:R-:W-:-:S04]  /*0060*/  IMAD R10, R10, UR5, R3 ;  /* 0x000000050a0a7c24 */ /* 0x002fc8000f8e0203 */
[----:B------:R-:W-:-:S05]  /*0070*/  VIADD R16, R10, 0x1 ;  /* 0x000000010a107836 */ /* 0x000fca0000000000 */
[----:B--2---:R-:W-:-:S13]  /*0080*/  ISETP.GT.AND P0, PT, R16, UR4, PT ;  /* 0x0000000410007c0c */ /* 0x004fda000bf04270 */
[----:B------:R-:W-:Y:S05]  /*0090*/  @P0 EXIT ;  /* 0x000000000000094d */ /* 0x000fea0003800000 */
[----:B------:R-:W-:Y:S01]  /*00a0*/  UIADD3 UR4, UPT, UPT, UR4, -0x1, URZ ;  /* 0xffffffff04047890 */ /* 0x000fe2000fffe0ff */
[----:B------:R-:W-:Y:S01]  /*00b0*/  IMAD.MOV.U32 R2, RZ, RZ, 0x1 ;  /* 0x00000001ff027424 */ /* 0x000fe200078e00ff */
[----:B------:R-:W-:Y:S01]  /*00c0*/  I2FP.F32.S32 R0, R10 ;  /* 0x0000000a00007245 */ /* 0x000fe20000201400 */
[----:B------:R-:W-:Y:S01]  /*00d0*/  UMOV UR5, 0x401921fb ;  /* 0x401921fb00057882 */ /* 0x000fe20000000000 */
[----:B------:R-:W-:Y:S05]  /*00e0*/  BSSY.RECONVERGENT B0, `(.L_x_0) ;  /* 0x0000016000007945 */ /* 0x000fea0003800200 */
[----:B------:R-:W0:Y:S01]  /*00f0*/  I2F.F64 R4, UR4 ;  /* 0x0000000400047d12 */ /* 0x000e220008201c00 */
[----:B------:R-:W-:-:S07]  /*0100*/  UMOV UR4, 0x53c8d4f1 ;  /* 0x53c8d4f100047882 */ /* 0x000fce0000000000 */
[----:B0-----:R-:W0:Y:S02]  /*0110*/  MUFU.RCP64H R3, R5 ;  /* 0x0000000500037308 */ /* 0x001e240000001800 */
[----:B0-----:R-:W-:-:S08]  /*0120*/  DFMA R6, -R4, R2, 1 ;  /* 0x3ff000000406742b */ /* 0x001fd00000000102 */
[----:B------:R-:W-:Y:S02]  /*0130*/  DFMA R8, R6, R6, R6 ;  /* 0x000000060608722b */ /* 0x000fe40000000006 */
[----:B------:R-:W0:Y:S06]  /*0140*/  F2F.F64.F32 R6, R0 ;  /* 0x0000000000067310 */ /* 0x000e2c0000201800 */
[----:B------:R-:W-:-:S08]  /*0150*/  DFMA R8, R2, R8, R2 ;  /* 0x000000080208722b */ /* 0x000fd00000000002 */
[----:B------:R-:W-:Y:S02]  /*0160*/  DFMA R2, -R4, R8, 1 ;  /* 0x3ff000000402742b */ /* 0x000fe40000000108 */
[----:B0-----:R-:W-:-:S06]  /*0170*/  DMUL R6, R6, UR4 ;  /* 0x0000000406067c28 */ /* 0x001fcc0008000000 */
[----:B------:R-:W-:-:S04]  /*0180*/  DFMA R2, R8, R2, R8 ;  /* 0x000000020802722b */ /* 0x000fc80000000008 */
[----:B------:R-:W-:-:S04]  /*0190*/  FSETP.GEU.AND P1, PT, |R7|, 6.5827683646048100446e-37, PT ;  /* 0x036000000700780b */ /* 0x000fc80003f2e200 */
[----:B------:R-:W-:-:S08]  /*01a0*/  DMUL R8, R6, R2 ;  /* 0x0000000206087228 */ /* 0x000fd00000000000 */
[----:B------:R-:W-:-:S08]  /*01b0*/  DFMA R12, -R4, R8, R6 ;  /* 0x00000008040c722b */ /* 0x000fd00000000106 */
[----:B------:R-:W-:-:S10]  /*01c0*/  DFMA R2, R2, R12, R8 ;  /* 0x0000000c0202722b */ /* 0x000fd40000000008 */
[----:B------:R-:W-:-:S05]  /*01d0*/  FFMA R8, RZ, R5, R3 ;  /* 0x00000005ff087223 */ /* 0x000fca0000000003 */
[----:B------:R-:W-:-:S13]  /*01e0*/  FSETP.GT.AND P0, PT, |R8|, 1.469367938527859385e-39, PT ;  /* 0x001000000800780b */ /* 0x000fda0003f04200 */
[----:B------:R-:W-:Y:S05]  /*01f0*/  @P0 BRA P1, `(.L_x_1) ;  /* 0x0000000000100947 */ /* 0x000fea0000800000 */
[----:B------:R-:W-:-:S07]  /*0200*/  MOV R0, 0x220 ;  /* 0x0000022000007802 */ /* 0x000fce0000000f00 */
[----:B------:R-:W-:Y:S05]  /*0210*/  CALL.REL.NOINC `($__internal_0_$__cuda_sm20_div_rn_f64_full) ;  /* 0x0000000400a87944 */ /* 0x000fea0003c00000 */
[----:B------:R-:W-:Y:S02]  /*0220*/  IMAD.MOV.U32 R2, RZ, RZ, R12 ;  /* 0x000000ffff027224 */ /* 0x000fe400078e000c */
[----:B------:R-:W-:-:S07]  /*0230*/  IMAD.MOV.U32 R3, RZ, RZ, R13 ;  /* 0x000000ffff037224 */ /* 0x000fce00078e000d */
.L_x_1:
[----:B------:R-:W-:Y:S05]  /*0240*/  BSYNC.RECONVERGENT B0 ;  /* 0x0000000000007941 */ /* 0x000fea0003800200 */
.L_x_0:
[----:B------:R-:W-:Y:S01]  /*0250*/  DSETP.NEU.AND P0, PT, |R2|, +INF , PT ;  /* 0x7ff000000200742a */ /* 0x000fe20003f0d200 */
[----:B------:R-:W0:Y:S01]  /*0260*/  LDCU.64 UR6, c[0x0][0x358] ;  /* 0x00006b00ff0677ac */ /* 0x000e220008000a00 */
[----:B------:R-:W-:-:S12]  /*0270*/  BSSY.RECONVERGENT B0, `(.L_x_2) ;  /* 0x0000017000007945 */ /* 0x000fd80003800200 */
[----:B------:R-:W-:Y:S01]  /*0280*/  @!P0 DMUL R8, RZ, R2 ;  /* 0x00000002ff088228 */ /* 0x000fe20000000000 */
[----:B------:R-:W-:Y:S01]  /*0290*/  @!P0 IMAD.MOV.U32 R0, RZ, RZ, RZ ;  /* 0x000000ffff008224 */ /* 0x000fe200078e00ff */
[----:B------:R-:W-:Y:S09]  /*02a0*/  @!P0 BRA `(.L_x_3) ;  /* 0x00000000004c8947 */ /* 0x000ff20003800000 */
[----:B------:R-:W-:Y:S01]  /*02b0*/  UMOV UR4, 0x6dc9c883 ;  /* 0x6dc9c88300047882 */ /* 0x000fe20000000000 */
[----:B------:R-:W-:Y:S01]  /*02c0*/  UMOV UR5, 0x3fe45f30 ;  /* 0x3fe45f3000057882 */ /* 0x000fe20000000000 */
[C---:B------:R-:W-:Y:S02]  /*02d0*/  DSETP.GE.AND P0, PT, |R2|.reuse, 2.14748364800000000000e+09, PT ;  /* 0x41e000000200742a */ /* 0x040fe40003f06200 */
[----:B------:R-:W-:Y:S01]  /*02e0*/  DMUL R4, R2, UR4 ;  /* 0x0000000402047c28 */ /* 0x000fe20008000000 */
[----:B------:R-:W-:Y:S01]  /*02f0*/  UMOV UR4, 0x54442d18 ;  /* 0x54442d1800047882 */ /* 0x000fe20000000000 */
[----:B------:R-:W-:-:S04]  /*0300*/  UMOV UR5, 0x3ff921fb ;  /* 0x3ff921fb00057882 */ /* 0x000fc80000000000 */
[----:B------:R-:W1:Y:S08]  /*0310*/  F2I.F64 R0, R4 ;  /* 0x0000000400007311 */ /* 0x000e700000301100 */
[----:B-1----:R-:W1:Y:S02]  /*0320*/  I2F.F64 R8, R0 ;  /* 0x0000000000087312 */ /* 0x002e640000201c00 */
[----:B-1----:R-:W-:Y:S01]  /*0330*/  DFMA R6, R8, -UR4, R2 ;  /* 0x8000000408067c2b */ /* 0x002fe20008000002 */
[----:B------:R-:W-:Y:S01]  /*0340*/  UMOV UR4, 0x33145c00 ;  /* 0x33145c0000047882 */ /* 0x000fe20000000000 */
[----:B------:R-:W-:-:S06]  /*0350*/  UMOV UR5, 0x3c91a626 ;  /* 0x3c91a62600057882 */ /* 0x000fcc0000000000 */
[----:B------:R-:W-:Y:S01]  /*0360*/  DFMA R6, R8, -UR4, R6 ;  /* 0x8000000408067c2b */ /* 0x000fe20008000006 */
[----:B------:R-:W-:Y:S01]  /*0370*/  UMOV UR4, 0x252049c0 ;  /* 0x252049c000047882 */ /* 0x000fe20000000000 */
[----:B------:R-:W-:-:S06]  /*0380*/  UMOV UR5, 0x397b839a ;  /* 0x397b839a00057882 */ /* 0x000fcc0000000000 */
[----:B------:R-:W-:Y:S01]  /*0390*/  DFMA R8, R8, -UR4, R6 ;  /* 0x8000000408087c2b */ /* 0x000fe20008000006 */
[----:B------:R-:W-:Y:S10]  /*03a0*/  @!P0 BRA `(.L_x_3) ;  /* 0x00000000000c8947 */ /* 0x000ff40003800000 */
[----:B------:R-:W-:Y:S01]  /*03b0*/  IMAD.MOV.U32 R14, RZ, RZ, R3 ;  /* 0x000000ffff0e7224 */ /* 0x000fe200078e0003 */
[----:B------:R-:W-:-:S07]  /*03c0*/  MOV R12, 0x3e0 ;  /* 0x000003e0000c7802 */ /* 0x000fce0000000f00 */
[----:B0-----:R-:W-:Y:S05]  /*03d0*/  CALL.REL.NOINC `($_Z6updatePfii$__internal_trig_reduction_slowpathd) ;  /* 0x0000000800a87944 */ /* 0x001fea0003c00000 */
.L_x_3:
[----:B0-----:R-:W-:Y:S05]  /*03e0*/  BSYNC.RECONVERGENT B0 ;  /* 0x0000000000007941 */ /* 0x001fea0003800200 */
.L_x_2:
[----:B------:R-:W0:Y:S01]  /*03f0*/  LDCU.64 UR4, c[0x4][0x8] ;  /* 0x01000100ff0477ac */ /* 0x000e220008000a00 */
[----:B------:R-:W-:-:S05]  /*0400*/  IMAD.SHL.U32 R2, R0, 0x40, RZ ;  /* 0x0000004000027824 */ /* 0x000fca00078e00ff */
[----:B------:R-:W-:-:S04]  /*0410*/  LOP3.LUT R2, R2, 0x40, RZ, 0xc0, !PT ;  /* 0x0000004002027812 */ /* 0x000fc800078ec0ff */
[----:B0-----:R-:W-:-:S05]  /*0420*/  IADD3 R18, P0, PT, R2, UR4, RZ ;  /* 0x0000000402127c10 */ /* 0x001fca000ff1e0ff */
[----:B------:R-:W-:Y:S01]  /*0430*/  IMAD.X R19, RZ, RZ, UR5, P0 ;  /* 0x00000005ff137e24 */ /* 0x000fe200080e06ff */
[----:B------:R-:W-:Y:S01]  /*0440*/  LOP3.LUT R2, R0, 0x1, RZ, 0xc0, !PT ;  /* 0x0000000100027812 */ /* 0x000fe200078ec0ff */
[----:B------:R-:W-:Y:S01]  /*0450*/  IMAD.MOV.U32 R24, RZ, RZ, 0x20fd8164 ;  /* 0x20fd8164ff187424 */ /* 0x000fe200078e00ff */
[----:B------:R-:W0:Y:S02]  /*0460*/  LDCU UR5, c[0x0][0x38c] ;  /* 0x00007180ff0577ac */ /* 0x000e240008000800 */
[----:B------:R-:W2:Y:S04]  /*0470*/  LDG.E.128.CONSTANT R4, desc[UR6][R18.64] ;  /* 0x0000000612047981 */ /* 0x000ea8000c1e9d00 */
[----:B------:R-:W3:Y:S04]  /*0480*/  LDG.E.128.CONSTANT R12, desc[UR6][R18.64+0x10] ;  /* 0x00001006120c7981 */ /* 0x000ee8000c1e9d00 */
[----:B------:R-:W4:Y:S01]  /*0490*/  LDG.E.128.CONSTANT R20, desc[UR6][R18.64+0x20] ;  /* 0x0000200612147981 */ /* 0x000f22000c1e9d00 */
[----:B------:R-:W-:Y:S01]  /*04a0*/  IMAD.MOV.U32 R11, RZ, RZ, 0x3da8ff83 ;  /* 0x3da8ff83ff0b7424 */ /* 0x000fe200078e00ff */
[----:B------:R-:W-:Y:S01]  /*04b0*/  ISETP.NE.U32.AND P0, PT, R2, 0x1, PT ;  /* 0x000000010200780c */ /* 0x000fe20003f05070 */
[----:B------:R-:W-:-:S03]  /*04c0*/  DMUL R2, R8, R8 ;  /* 0x0000000808027228 */ /* 0x000fc60000000000 */
[----:B------:R-:W-:Y:S02]  /*04d0*/  FSEL R24, R24, -8.06006814911005101289e+34, !P0 ;  /* 0xf9785eba18187808 */ /* 0x000fe40004000000 */
[----:B------:R-:W-:Y:S01]  /*04e0*/  FSEL R25, -R11, 0.11223486810922622681, !P0 ;  /* 0x3de5db650b197808 */ /* 0x000fe20004000100 */
[----:B0-----:R-:W-:-:S05]  /*04f0*/  UISETP.GE.AND UP0, UPT, UR5, 0x1, UPT ;  /* 0x000000010500788c */ /* 0x001fca000bf06270 */
[----:B--2---:R-:W-:-:S08]  /*0500*/  DFMA R4, R2, R24, R4 ;  /* 0x000000180204722b */ /* 0x004fd00000000004 */
[----:B------:R-:W-:-:S08]  /*0510*/  DFMA R4, R2, R4, R6 ;  /* 0x000000040204722b */ /* 0x000fd00000000006 */
[----:B---3--:R-:W-:-:S08]  /*0520*/  DFMA R4, R2, R4, R12 ;  /* 0x000000040204722b */ /* 0x008fd0000000000c */
[----:B------:R-:W-:-:S08]  /*0530*/  DFMA R4, R2, R4, R14 ;  /* 0x000000040204722b */ /* 0x000fd0000000000e */
[----:B----4-:R-:W-:-:S08]  /*0540*/  DFMA R4, R2, R4, R20 ;  /* 0x000000040204722b */ /* 0x010fd00000000014 */
[----:B------:R-:W-:-:S08]  /*0550*/  DFMA R4, R2, R4, R22 ;  /* 0x000000040204722b */ /* 0x000fd00000000016 */
[----:B------:R-:W-:Y:S02]  /*0560*/  DFMA R8, R4, R8, R8 ;  /* 0x000000080408722b */ /* 0x000fe40000000008 */
[----:B------:R-:W-:-:S10]  /*0570*/  DFMA R2, R2, R4, 1 ;  /* 0x3ff000000202742b */ /* 0x000fd40000000004 */
[----:B------:R-:W-:Y:S02]  /*0580*/  FSEL R4, R2, R8, !P0 ;  /* 0x0000000802047208 */ /* 0x000fe40004000000 */
[----:B------:R-:W-:Y:S02]  /*0590*/  FSEL R5, R3, R9, !P0 ;  /* 0x0000000903057208 */ /* 0x000fe40004000000 */
[----:B------:R-:W-:-:S04]  /*05a0*/  LOP3.LUT P0, RZ, R0, 0x2, RZ, 0xc0, !PT ;  /* 0x0000000200ff7812 */ /* 0x000fc8000780c0ff */
[----:B------:R-:W-:-:S10]  /*05b0*/  DADD R2, RZ, -R4 ;  /* 0x00000000ff027229 */ /* 0x000fd40000000804 */
[----:B------:R-:W-:Y:S02]  /*05c0*/  FSEL R2, R4, R2, !P0 ;  /* 0x0000000204027208 */ /* 0x000fe40004000000 */
[----:B------:R-:W-:-:S04]  /*05d0*/  FSEL R3, R5, R3, !P0 ;  /* 0x0000000305037208 */ /* 0x000fc80004000000 */
[----:B------:R0:W1:Y:S01]  /*05e0*/  F2F.F32.F64 R5, R2 ;  /* 0x0000000200057310 */ /* 0x0000620000301000 */
[----:B------:R-:W-:Y:S05]  /*05f0*/  BRA.U !UP0, `(.L_x_4) ;  /* 0x0000000108a07547 */ /* 0x000fea000b800000 */
[----:B------:R-:W2:Y:S01]  /*0600*/  LDCU UR8, c[0x0][0x388] ;  /* 0x00007100ff0877ac */ /* 0x000ea20008000800 */
[----:B-1----:R-:W-:Y:S01]  /*0610*/  IMAD.MOV.U32 R0, RZ, RZ, R5 ;  /* 0x000000ffff007224 */ /* 0x002fe200078e0005 */
[----:B------:R-:W-:Y:S02]  /*0620*/  UISETP.GE.U32.AND UP1, UPT, UR5, 0x4, UPT ;  /* 0x000000040500788c */ /* 0x000fe4000bf26070 */
[----:B------:R-:W-:-:S04]  /*0630*/  ULOP3.LUT UR4, UR5, 0x3, URZ, 0xc0, !UPT ;  /* 0x0000000305047892 */ /* 0x000fc8000f8ec0ff */
[----:B------:R-:W-:Y:S01]  /*0640*/  UISETP.NE.AND UP0, UPT, UR4, URZ, UPT ;  /* 0x000000ff0400728c */ /* 0x000fe2000bf05270 */
[----:B--2---:R-:W-:-:S04]  /*0650*/  ISETP.NE.AND P0, PT, R16, UR8, PT ;  /* 0x0000000810007c0c */ /* 0x004fc8000bf05270 */
[----:B------:R-:W-:Y:S01]  /*0660*/  ISETP.EQ.OR P0, PT, R10, RZ, !P0 ;  /* 0x000000ff0a00720c */ /* 0x000fe20004702670 */
[----:B------:R-:W-:-:S12]  /*0670*/  BRA.U !UP1, `(.L_x_5) ;  /* 0x0000000109587547 */ /* 0x000fd8000b800000 */
[----:B------:R-:W-:Y:S01]  /*0680*/  ULOP3.LUT UR5, UR5, 0x7ffffffc, URZ, 0xc0, !UPT ;  /* 0x7ffffffc05057892 */ /* 0x000fe2000f8ec0ff */
[----:B------:R-:W-:-:S03]  /*0690*/  IMAD.MOV.U32 R0, RZ, RZ, R5 ;  /* 0x000000ffff007224 */ /* 0x000fc600078e0005 */
[----:B------:R-:W-:-:S12]  /*06a0*/  UIADD3 UR5, UPT, UPT, -UR5, URZ, URZ ;  /* 0x000000ff05057290 */ /* 0x000fd8000fffe1ff */
.L_x_6:
[----:B0-----:R-:W-:Y:S01]  /*06b0*/  FADD R3, R5, R5 ;  /* 0x0000000505037221 */ /* 0x001fe20000000000 */
[----:B------:R-:W-:-:S03]  /*06c0*/  UIADD3 UR5, UPT, UPT, UR5, 0x4, URZ ;  /* 0x0000000405057890 */ /* 0x000fc6000fffe0ff */
[----:B------:R-:W-:Y:S01]  /*06d0*/  FADD R0, R3, -R0 ;  /* 0x8000000003007221 */ /* 0x000fe20000000000 */
[----:B------:R-:W-:-:S03]  /*06e0*/  UISETP.NE.AND UP1, UPT, UR5, URZ, UPT ;  /* 0x000000ff0500728c */ /* 0x000fc6000bf25270 */
[----:B------:R-:W-:-:S05]  /*06f0*/  FFMA R0, R5, -0.18000000715255737305, R0 ;  /* 0xbe3851ec05007823 */ /* 0x000fca0000000000 */
[----:B------:R-:W-:-:S05]  /*0700*/  FSEL R0, R0, RZ, !P0 ;  /* 0x000000ff00007208 */ /* 0x000fca0004000000 */
[----:B------:R-:W-:-:S04]  /*0710*/  FADD R2, R0, R0 ;  /* 0x0000000000027221 */ /* 0x000fc80000000000 */
[----:B------:R-:W-:-:S04]  /*0720*/  FADD R5, R2, -R5 ;  /* 0x8000000502057221 */ /* 0x000fc80000000000 */
[----:B------:R-:W-:-:S05]  /*0730*/  FFMA R5, R0, -0.18000000715255737305, R5 ;  /* 0xbe3851ec00057823 */ /* 0x000fca0000000005 */
[----:B------:R-:W-:-:S05]  /*0740*/  FSEL R5, R5, RZ, !P0 ;  /* 0x000000ff05057208 */ /* 0x000fca0004000000 */
[----:B------:R-:W-:-:S04]  /*0750*/  FADD R3, R5, R5 ;  /* 0x0000000505037221 */ /* 0x000fc80000000000 */
[----:B------:R-:W-:-:S04]  /*0760*/  FADD R0, -R0, R3 ;  /* 0x0000000300007221 */ /* 0x000fc80000000100 */
[----:B------:R-:W-:-:S05]  /*0770*/  FFMA R0, R5, -0.18000000715255737305, R0 ;  /* 0xbe3851ec05007823 */ /* 0x000fca0000000000 */
[----:B------:R-:W-:-:S05]  /*0780*/  FSEL R0, R0, RZ, !P0 ;  /* 0x000000ff00007208 */ /* 0x000fca0004000000 */
[----:B------:R-:W-:-:S04]  /*0790*/  FADD R2, R0, R0 ;  /* 0x0000000000027221 */ /* 0x000fc80000000000 */
[----:B------:R-:W-:-:S04]  /*07a0*/  FADD R5, -R5, R2 ;  /* 0x0000000205057221 */ /* 0x000fc80000000100 */
[----:B------:R-:W-:-:S05]  /*07b0*/  FFMA R5, R0, -0.18000000715255737305, R5 ;  /* 0xbe3851ec00057823 */ /* 0x000fca0000000005 */
[----:B------:R-:W-:Y:S01]  /*07c0*/  FSEL R5, R5, RZ, !P0 ;  /* 0x000000ff05057208 */ /* 0x000fe20004000000 */
[----:B------:R-:W-:Y:S06]  /*07d0*/  BRA.U UP1, `(.L_x_6) ;  /* 0xfffffffd01b47547 */ /* 0x000fec000b83ffff */
.L_x_5:
[----:B------:R-:W-:Y:S05]  /*07e0*/  BRA.U !UP0, `(.L_x_4) ;  /* 0x0000000108247547 */ /* 0x000fea000b800000 */
[----:B------:R-:W-:-:S12]  /*07f0*/  UIADD3 UR4, UPT, UPT, -UR4, URZ, URZ ;  /* 0x000000ff04047290 */ /* 0x000fd8000fffe1ff */
.L_x_7:
[----:B------:R-:W-:Y:S01]  /*0800*/  UIADD3 UR4, UPT, UPT, UR4, 0x1, URZ ;  /* 0x0000000104047890 */ /* 0x000fe2000fffe0ff */
[----:B0-----:R-:W-:-:S03]  /*0810*/  FADD R3, R5, R5 ;  /* 0x0000000505037221 */ /* 0x001fc60000000000 */
[----:B------:R-:W-:Y:S01]  /*0820*/  UISETP.NE.AND UP0, UPT, UR4, URZ, UPT ;  /* 0x000000ff0400728c */ /* 0x000fe2000bf05270 */
[----:B------:R-:W-:Y:S01]  /*0830*/  FADD R2, R3, -R0 ;  /* 0x8000000003027221 */ /* 0x000fe20000000000 */
[----:B------:R-:W-:-:S03]  /*0840*/  IMAD.MOV.U32 R0, RZ, RZ, R5 ;  /* 0x000000ffff007224 */ /* 0x000fc600078e0005 */
[----:B------:R-:W-:-:S05]  /*0850*/  FFMA R5, R5, -0.18000000715255737305, R2 ;  /* 0xbe3851ec05057823 */ /* 0x000fca0000000002 */
[----:B------:R-:W-:Y:S01]  /*0860*/  FSEL R5, R5, RZ, !P0 ;  /* 0x000000ff05057208 */ /* 0x000fe20004000000 */
[----:B------:R-:W-:Y:S06]  /*0870*/  BRA.U UP0, `(.L_x_7) ;  /* 0xfffffffd00e07547 */ /* 0x000fec000b83ffff */
.L_x_4:
[----:B0-----:R-:W0:Y:S02]  /*0880*/  LDC.64 R2, c[0x0][0x380] ;  /* 0x0000e000ff027b82 */ /* 0x001e240000000a00 */
[----:B0-----:R-:W-:-:S05]  /*0890*/  IMAD.WIDE R10, R10, 0x4, R2 ;  /* 0x000000040a0a7825 */ /* 0x001fca00078e0202 */
[----:B-1----:R-:W-:Y:S01]  /*08a0*/  STG.E desc[UR6][R10.64+0x4], R5 ;  /* 0x000004050a007986 */ /* 0x002fe2000c101906 */
[----:B------:R-:W-:Y:S05]  /*08b0*/  EXIT ;  /* 0x000000000000794d */ /* 0x000fea0003800000 */
        .weak           $__internal_0_$__cuda_sm20_div_rn_f64_full
        .type           $__internal_0_$__cuda_sm20_div_rn_f64_full,@function
        .size           $__internal_0_$__cuda_sm20_div_rn_f64_full,($_Z6updatePfii$__internal_trig_reduction_slowpathd - $__internal_0_$__cuda_sm20_div_rn_f64_full)
$__internal_0_$__cuda_sm20_div_rn_f64_full:
[C---:B------:R-:W-:Y:S01]  /*08c0*/  FSETP.GEU.AND P0, PT, |R5|.reuse, 1.469367938527859385e-39, PT ;  /* 0x001000000500780b */ /* 0x040fe20003f0e200 */
[----:B------:R-:W-:Y:S01]  /*08d0*/  IMAD.MOV.U32 R8, RZ, RZ, 0x1 ;  /* 0x00000001ff087424 */ /* 0x000fe200078e00ff */
[----:B------:R-:W-:Y:S01]  /*08e0*/  LOP3.LUT R2, R5, 0x800fffff, RZ, 0xc0, !PT ;  /* 0x800fffff05027812 */ /* 0x000fe200078ec0ff */
[----:B------:R-:W-:Y:S01]  /*08f0*/  BSSY.RECONVERGENT B1, `(.L_x_8) ;  /* 0x0000055000017945 */ /* 0x000fe20003800200 */
[C---:B------:R-:W-:Y:S02]  /*0900*/  FSETP.GEU.AND P2, PT, |R7|.reuse, 1.469367938527859385e-39, PT ;  /* 0x001000000700780b */ /* 0x040fe40003f4e200 */
[----:B------:R-:W-:Y:S01]  /*0910*/  LOP3.LUT R3, R2, 0x3ff00000, RZ, 0xfc, !PT ;  /* 0x3ff0000002037812 */ /* 0x000fe200078efcff */
[----:B------:R-:W-:Y:S01]  /*0920*/  IMAD.MOV.U32 R2, RZ, RZ, R4 ;  /* 0x000000ffff027224 */ /* 0x000fe200078e0004 */
[----:B------:R-:W-:Y:S02]  /*0930*/  LOP3.LUT R11, R7, 0x7ff00000, RZ, 0xc0, !PT ;  /* 0x7ff00000070b7812 */ /* 0x000fe400078ec0ff */
[----:B------:R-:W-:-:S03]  /*0940*/  LOP3.LUT R14, R5, 0x7ff00000, RZ, 0xc0, !PT ;  /* 0x7ff00000050e7812 */ /* 0x000fc600078ec0ff */
[----:B------:R-:W-:Y:S01]  /*0950*/  @!P0 DMUL R2, R4, 8.98846567431157953865e+307 ;  /* 0x7fe0000004028828 */ /* 0x000fe20000000000 */
[----:B------:R-:W-:Y:S01]  /*0960*/  ISETP.GE.U32.AND P1, PT, R11, R14, PT ;  /* 0x0000000e0b00720c */ /* 0x000fe20003f26070 */
[----:B------:R-:W-:Y:S02]  /*0970*/  IMAD.MOV.U32 R17, RZ, RZ, R14 ;  /* 0x000000ffff117224 */ /* 0x000fe400078e000e */
[----:B------:R-:W-:Y:S02]  /*0980*/  @!P2 LOP3.LUT R20, R5, 0x7ff00000, RZ, 0xc0, !PT ;  /* 0x7ff000000514a812 */ /* 0x000fe400078ec0ff */
[----:B------:R-:W0:Y:S02]  /*0990*/  MUFU.RCP64H R9, R3 ;  /* 0x0000000300097308 */ /* 0x000e240000001800 */
[----:B------:R-:W-:Y:S01]  /*09a0*/  @!P2 ISETP.GE.U32.AND P3, PT, R11, R20, PT ;  /* 0x000000140b00a20c */ /* 0x000fe20003f66070 */
[----:B------:R-:W-:Y:S01]  /*09b0*/  @!P2 IMAD.MOV.U32 R20, RZ, RZ, RZ ;  /* 0x000000ffff14a224 */ /* 0x000fe200078e00ff */
[----:B------:R-:W-:Y:S01]  /*09c0*/  @!P0 LOP3.LUT R17, R3, 0x7ff00000, RZ, 0xc0, !PT ;  /* 0x7ff0000003118812 */ /* 0x000fe200078ec0ff */
[----:B0-----:R-:W-:-:S08]  /*09d0*/  DFMA R12, R8, -R2, 1 ;  /* 0x3ff00000080c742b */ /* 0x001fd00000000802 */
[----:B------:R-:W-:Y:S01]  /*09e0*/  DFMA R18, R12, R12, R12 ;  /* 0x0000000c0c12722b */ /* 0x000fe2000000000c */
[----:B------:R-:W-:-:S05]  /*09f0*/  IMAD.MOV.U32 R12, RZ, RZ, 0x1ca00000 ;  /* 0x1ca00000ff0c7424 */ /* 0x000fca00078e00ff */
[C---:B------:R-:W-:Y:S02]  /*0a00*/  @!P2 SEL R13, R12.reuse, 0x63400000, !P3 ;  /* 0x634000000c0da807 */ /* 0x040fe40005800000 */
[----:B------:R-:W-:Y:S01]  /*0a10*/  DFMA R18, R8, R18, R8 ;  /* 0x000000120812722b */ /* 0x000fe20000000008 */
[----:B------:R-:W-:Y:S01]  /*0a20*/  SEL R9, R12, 0x63400000, !P1 ;  /* 0x634000000c097807 */ /* 0x000fe20004800000 */
[----:B------:R-:W-:Y:S01]  /*0a30*/  IMAD.MOV.U32 R8, RZ, RZ, R6 ;  /* 0x000000ffff087224 */ /* 0x000fe200078e0006 */
[--C-:B------:R-:W-:Y:S02]  /*0a40*/  @!P2 LOP3.LUT R13, R13, 0x80000000, R7.reuse, 0xf8, !PT ;  /* 0x800000000d0da812 */ /* 0x100fe400078ef807 */
[----:B------:R-:W-:Y:S02]  /*0a50*/  LOP3.LUT R9, R9, 0x800fffff, R7, 0xf8, !PT ;  /* 0x800fffff09097812 */ /* 0x000fe400078ef807 */
[----:B------:R-:W-:Y:S01]  /*0a60*/  @!P2 LOP3.LUT R21, R13, 0x100000, RZ, 0xfc, !PT ;  /* 0x001000000d15a812 */ /* 0x000fe200078efcff */
[----:B------:R-:W-:-:S05]  /*0a70*/  DFMA R22, R18, -R2, 1 ;  /* 0x3ff000001216742b */ /* 0x000fca0000000802 */
[----:B------:R-:W-:-:S03]  /*0a80*/  @!P2 DFMA R8, R8, 2, -R20 ;  /* 0x400000000808a82b */ /* 0x000fc60000000814 */
[----:B------:R-:W-:Y:S01]  /*0a90*/  DFMA R18, R18, R22, R18 ;  /* 0x000000161212722b */ /* 0x000fe20000000012 */
[----:B------:R-:W-:Y:S02]  /*0aa0*/  IMAD.MOV.U32 R22, RZ, RZ, R11 ;  /* 0x000000ffff167224 */ /* 0x000fe400078e000b */
[----:B------:R-:W-:-:S04]  /*0ab0*/  VIADD R23, R17, 0xffffffff ;  /* 0xffffffff11177836 */ /* 0x000fc80000000000 */
[----:B------:R-:W-:Y:S01]  /*0ac0*/  @!P2 LOP3.LUT R22, R9, 0x7ff00000, RZ, 0xc0, !PT ;  /* 0x7ff000000916a812 */ /* 0x000fe200078ec0ff */
[----:B------:R-:W-:-:S04]  /*0ad0*/  DMUL R20, R18, R8 ;  /* 0x0000000812147228 */ /* 0x000fc80000000000 */
[----:B------:R-:W-:-:S04]  /*0ae0*/  VIADD R13, R22, 0xffffffff ;  /* 0xffffffff160d7836 */ /* 0x000fc80000000000 */
[----:B------:R-:W-:Y:S01]  /*0af0*/  DFMA R14, R20, -R2, R8 ;  /* 0x80000002140e722b */ /* 0x000fe20000000008 */
[----:B------:R-:W-:-:S04]  /*0b00*/  ISETP.GT.U32.AND P0, PT, R13, 0x7feffffe, PT ;  /* 0x7feffffe0d00780c */ /* 0x000fc80003f04070 */
[----:B------:R-:W-:-:S03]  /*0b10*/  ISETP.GT.U32.OR P0, PT, R23, 0x7feffffe, P0 ;  /* 0x7feffffe1700780c */ /* 0x000fc60000704470 */
[----:B------:R-:W-:-:S10]  /*0b20*/  DFMA R14, R18, R14, R20 ;  /* 0x0000000e120e722b */ /* 0x000fd40000000014 */
[----:B------:R-:W-:Y:S05]  /*0b30*/  @P0 BRA `(.L_x_9) ;  /* 0x00000000006c0947 */ /* 0x000fea0003800000 */
[----:B------:R-:W-:-:S04]  /*0b40*/  LOP3.LUT R18, R5, 0x7ff00000, RZ, 0xc0, !PT ;  /* 0x7ff0000005127812 */ /* 0x000fc800078ec0ff */
[CC--:B------:R-:W-:Y:S02]  /*0b50*/  VIADDMNMX R6, R11.reuse, -R18.reuse, 0xb9600000, !PT ;  /* 0xb96000000b067446 */ /* 0x0c0fe40007800912 */
[----:B------:R-:W-:Y:S02]  /*0b60*/  ISETP.GE.U32.AND P0, PT, R11, R18, PT ;  /* 0x000000120b00720c */ /* 0x000fe40003f06070 */
[----:B------:R-:W-:Y:S02]  /*0b70*/  VIMNMX R6, PT, PT, R6, 0x46a00000, PT ;  /* 0x46a0000006067848 */ /* 0x000fe40003fe0100 */
[----:B------:R-:W-:-:S05]  /*0b80*/  SEL R11, R12, 0x63400000, !P0 ;  /* 0x634000000c0b7807 */ /* 0x000fca0004000000 */
[----:B------:R-:W-:Y:S02]  /*0b90*/  IMAD.IADD R11, R6, 0x1, -R11 ;  /* 0x00000001060b7824 */ /* 0x000fe400078e0a0b */
[----:B------:R-:W-:Y:S02]  /*0ba0*/  IMAD.MOV.U32 R6, RZ, RZ, RZ ;  /* 0x000000ffff067224 */ /* 0x000fe400078e00ff */
[----:B------:R-:W-:-:S06]  /*0bb0*/  VIADD R7, R11, 0x7fe00000 ;  /* 0x7fe000000b077836 */ /* 0x000fcc0000000000 */
[----:B------:R-:W-:-:S10]  /*0bc0*/  DMUL R12, R14, R6 ;  /* 0x000000060e0c7228 */ /* 0x000fd40000000000 */
[----:B------:R-:W-:-:S13]  /*0bd0*/  FSETP.GTU.AND P0, PT, |R13|, 1.469367938527859385e-39, PT ;  /* 0x001000000d00780b */ /* 0x000fda0003f0c200 */
[----:B------:R-:W-:Y:S05]  /*0be0*/  @P0 BRA `(.L_x_10) ;  /* 0x0000000000940947 */ /* 0x000fea0003800000 */
[----:B------:R-:W-:Y:S01]  /*0bf0*/  DFMA R2, R14, -R2, R8 ;  /* 0x800000020e02722b */ /* 0x000fe20000000008 */
[----:B------:R-:W-:-:S09]  /*0c00*/  IMAD.MOV.U32 R6, RZ, RZ, RZ ;  /* 0x000000ffff067224 */ /* 0x000fd200078e00ff */
[C---:B------:R-:W-:Y:S02]  /*0c10*/  FSETP.NEU.AND P0, PT, R3.reuse, RZ, PT ;  /* 0x000000ff0300720b */ /* 0x040fe40003f0d000 */
[----:B------:R-:W-:-:S04]  /*0c20*/  LOP3.LUT R5, R3, 0x80000000, R5, 0x48, !PT ;  /* 0x8000000003057812 */ /* 0x000fc800078e4805 */
[----:B------:R-:W-:-:S07]  /*0c30*/  LOP3.LUT R7, R5, R7, RZ, 0xfc, !PT ;  /* 0x0000000705077212 */ /* 0x000fce00078efcff */
[----:B------:R-:W-:Y:S05]  /*0c40*/  @!P0 BRA `(.L_x_10) ;  /* 0x00000000007c8947 */ /* 0x000fea0003800000 */
[----:B------:R-:W-:Y:S01]  /*0c50*/  IMAD.MOV R3, RZ, RZ, -R11 ;  /* 0x000000ffff037224 */ /* 0x000fe200078e0a0b */
[----:B------:R-:W-:Y:S01]  /*0c60*/  DMUL.RP R6, R14, R6 ;  /* 0x000000060e067228 */ /* 0x000fe20000008000 */
[----:B------:R-:W-:Y:S01]  /*0c70*/  IMAD.MOV.U32 R2, RZ, RZ, RZ ;  /* 0x000000ffff027224 */ /* 0x000fe200078e00ff */
[----:B------:R-:W-:-:S05]  /*0c80*/  IADD3 R11, PT, PT, -R11, -0x43300000, RZ ;  /* 0xbcd000000b0b7810 */ /* 0x000fca0007ffe1ff */
[----:B------:R-:W-:-:S03]  /*0c90*/  DFMA R2, R12, -R2, R14 ;  /* 0x800000020c02722b */ /* 0x000fc6000000000e */
[----:B------:R-:W-:-:S07]  /*0ca0*/  LOP3.LUT R5, R7, R5, RZ, 0x3c, !PT ;  /* 0x0000000507057212 */ /* 0x000fce00078e3cff */
[----:B------:R-:W-:-:S04]  /*0cb0*/  FSETP.NEU.AND P0, PT, |R3|, R11, PT ;  /* 0x0000000b0300720b */ /* 0x000fc80003f0d200 */
[----:B------:R-:W-:Y:S02]  /*0cc0*/  FSEL R12, R6, R12, !P0 ;  /* 0x0000000c060c7208 */ /* 0x000fe40004000000 */
[----:B------:R-:W-:Y:S01]  /*0cd0*/  FSEL R13, R5, R13, !P0 ;  /* 0x0000000d050d7208 */ /* 0x000fe20004000000 */
[----:B------:R-:W-:Y:S06]  /*0ce0*/  BRA `(.L_x_10) ;  /* 0x0000000000547947 */ /* 0x000fec0003800000 */
.L_x_9:
[----:B------:R-:W-:-:S14]  /*0cf0*/  DSETP.NAN.AND P0, PT, R6, R6, PT ;  /* 0x000000060600722a */ /* 0x000fdc0003f08000 */
[----:B------:R-:W-:Y:S05]  /*0d00*/  @P0 BRA `(.L_x_11) ;  /* 0x0000000000440947 */ /* 0x000fea0003800000 */
[----:B------:R-:W-:-:S14]  /*0d10*/  DSETP.NAN.AND P0, PT, R4, R4, PT ;  /* 0x000000040400722a */ /* 0x000fdc0003f08000 */
[----:B------:R-:W-:Y:S05]  /*0d20*/  @P0 BRA `(.L_x_12) ;  /* 0x0000000000300947 */ /* 0x000fea0003800000 */
[----:B------:R-:W-:Y:S01]  /*0d30*/  ISETP.NE.AND P0, PT, R22, R17, PT ;  /* 0x000000111600720c */ /* 0x000fe20003f05270 */
[----:B------:R-:W-:Y:S02]  /*0d40*/  IMAD.MOV.U32 R12, RZ, RZ, 0x0 ;  /* 0x00000000ff0c7424 */ /* 0x000fe400078e00ff */
[----:B------:R-:W-:-:S10]  /*0d50*/  IMAD.MOV.U32 R13, RZ, RZ, -0x80000 ;  /* 0xfff80000ff0d7424 */ /* 0x000fd400078e00ff */
[----:B------:R-:W-:Y:S05]  /*0d60*/  @!P0 BRA `(.L_x_10) ;  /* 0x0000000000348947 */ /* 0x000fea0003800000 */
[----:B------:R-:W-:Y:S02]  /*0d70*/  ISETP.NE.AND P0, PT, R22, 0x7ff00000, PT ;  /* 0x7ff000001600780c */ /* 0x000fe40003f05270 */
[----:B------:R-:W-:Y:S02]  /*0d80*/  LOP3.LUT R13, R7, 0x80000000, R5, 0x48, !PT ;  /* 0x80000000070d7812 */ /* 0x000fe400078e4805 */
[----:B------:R-:W-:-:S13]  /*0d90*/  ISETP.EQ.OR P0, PT, R17, RZ, !P0 ;  /* 0x000000ff1100720c */ /* 0x000fda0004702670 */
[----:B------:R-:W-:Y:S01]  /*0da0*/  @P0 LOP3.LUT R2, R13, 0x7ff00000, RZ, 0xfc, !PT ;  /* 0x7ff000000d020812 */ /* 0x000fe200078efcff */
[----:B------:R-:W-:Y:S02]  /*0db0*/  @!P0 IMAD.MOV.U32 R12, RZ, RZ, RZ ;  /* 0x000000ffff0c8224 */ /* 0x000fe400078e00ff */
[----:B------:R-:W-:Y:S02]  /*0dc0*/  @P0 IMAD.MOV.U32 R12, RZ, RZ, RZ ;  /* 0x000000ffff0c0224 */ /* 0x000fe400078e00ff */
[----:B------:R-:W-:Y:S01]  /*0dd0*/  @P0 IMAD.MOV.U32 R13, RZ, RZ, R2 ;  /* 0x000000ffff0d0224 */ /* 0x000fe200078e0002 */
[----:B------:R-:W-:Y:S06]  /*0de0*/  BRA `(.L_x_10) ;  /* 0x0000000000147947 */ /* 0x000fec0003800000 */
.L_x_12:
[----:B------:R-:W-:Y:S01]  /*0df0*/  LOP3.LUT R13, R5, 0x80000, RZ, 0xfc, !PT ;  /* 0x00080000050d7812 */ /* 0x000fe200078efcff */
[----:B------:R-:W-:Y:S01]  /*0e00*/  IMAD.MOV.U32 R12, RZ, RZ, R4 ;  /* 0x000000ffff0c7224 */ /* 0x000fe200078e0004 */
[----:B------:R-:W-:Y:S06]  /*0e10*/  BRA `(.L_x_10) ;  /* 0x0000000000087947 */ /* 0x000fec0003800000 */
.L_x_11:
[----:B------:R-:W-:Y:S01]  /*0e20*/  LOP3.LUT R13, R7, 0x80000, RZ, 0xfc, !PT ;  /* 0x00080000070d7812 */ /* 0x000fe200078efcff */
[----:B------:R-:W-:-:S07]  /*0e30*/  IMAD.MOV.U32 R12, RZ, RZ, R6 ;  /* 0x000000ffff0c7224 */ /* 0x000fce00078e0006 */
.L_x_10:
[----:B------:R-:W-:Y:S05]  /*0e40*/  BSYNC.RECONVERGENT B1 ;  /* 0x0000000000017941 */ /* 0x000fea0003800200 */
.L_x_8:
[----:B------:R-:W-:Y:S02]  /*0e50*/  IMAD.MOV.U32 R2, RZ, RZ, R0 ;  /* 0x000000ffff027224 */ /* 0x000fe400078e0000 */
[----:B------:R-:W-:-:S04]  /*0e60*/  IMAD.MOV.U32 R3, RZ, RZ, 0x0 ;  /* 0x00000000ff037424 */ /* 0x000fc800078e00ff */
[----:B------:R-:W-:Y:S05]  /*0e70*/  RET.REL.NODEC R2 `(_Z6updatePfii) ;  /* 0xfffffff002607950 */ /* 0x000fea0003c3ffff */
        .type           $_Z6updatePfii$__internal_trig_reduction_slowpathd,@function
        .size           $_Z6updatePfii$__internal_trig_reduction_slowpathd,(.L_x_22 - $_Z6updatePfii$__internal_trig_reduction_slowpathd)
$_Z6updatePfii$__internal_trig_reduction_slowpathd:
[----:B------:R-:W-:Y:S01]  /*0e80*/  SHF.R.U32.HI R0, RZ, 0x14, R14 ;  /* 0x00000014ff007819 */ /* 0x000fe2000001160e */
[----:B------:R-:W-:Y:S02]  /*0e90*/  IMAD.MOV.U32 R8, RZ, RZ, R2 ;  /* 0x000000ffff087224 */ /* 0x000fe400078e0002 */
[----:B------:R-:W-:Y:S01]  /*0ea0*/  IMAD.MOV.U32 R9, RZ, RZ, R14 ;  /* 0x000000ffff097224 */ /* 0x000fe200078e000e */
[----:B------:R-:W-:Y:S01]  /*0eb0*/  LOP3.LUT R3, R0, 0x7ff, RZ, 0xc0, !PT ;  /* 0x000007ff00037812 */ /* 0x000fe200078ec0ff */
[----:B------:R-:W-:-:S03]  /*0ec0*/  IMAD.MOV.U32 R4, RZ, RZ, RZ ;  /* 0x000000ffff047224 */ /* 0x000fc600078e00ff */
[----:B------:R-:W-:-:S13]  /*0ed0*/  ISETP.NE.AND P0, PT, R3, 0x7ff, PT ;  /* 0x000007ff0300780c */ /* 0x000fda0003f05270 */
[----:B------:R-:W-:Y:S05]  /*0ee0*/  @!P0 BRA `(.L_x_13) ;  /* 0x0000000800488947 */ /* 0x000fea0003800000 */
[----:B------:R-:W-:Y:S01]  /*0ef0*/  VIADD R2, R3, 0xfffffc00 ;  /* 0xfffffc0003027836 */ /* 0x000fe20000000000 */
[----:B------:R-:W-:Y:S01]  /*0f00*/  BSSY.RECONVERGENT B1, `(.L_x_14) ;  /* 0x000002f000017945 */ /* 0x000fe20003800200 */
[----:B------:R-:W-:-:S03]  /*0f10*/  CS2R R18, SRZ ;  /* 0x0000000000127805 */ /* 0x000fc6000001ff00 */
[----:B------:R-:W-:Y:S02]  /*0f20*/  SHF.R.U32.HI R6, RZ, 0x6, R2 ;  /* 0x00000006ff067819 */ /* 0x000fe40000011602 */
[----:B------:R-:W-:Y:S02]  /*0f30*/  ISETP.GE.U32.AND P0, PT, R2, 0x80, PT ;  /* 0x000000800200780c */ /* 0x000fe40003f06070 */
[C---:B------:R-:W-:Y:S02]  /*0f40*/  IADD3 R7, PT, PT, -R6.reuse, 0x13, RZ ;  /* 0x0000001306077810 */ /* 0x040fe40007ffe1ff */
[----:B------:R-:W-:Y:S02]  /*0f50*/  IADD3 R15, PT, PT, -R6, 0xf, RZ ;  /* 0x0000000f060f7810 */ /* 0x000fe40007ffe1ff */
[----:B------:R-:W-:-:S04]  /*0f60*/  SEL R7, R7, 0x12, P0 ;  /* 0x0000001207077807 */ /* 0x000fc80000000000 */
[----:B------:R-:W-:-:S13]  /*0f70*/  ISETP.GE.AND P0, PT, R15, R7, PT ;  /* 0x000000070f00720c */ /* 0x000fda0003f06270 */
[----:B------:R-:W-:Y:S05]  /*0f80*/  @P0 BRA `(.L_x_15) ;  /* 0x0000000000980947 */ /* 0x000fea0003800000 */
[----:B------:R-:W0:Y:S01]  /*0f90*/  LDC.64 R4, c[0x0][0x358] ;  /* 0x0000d600ff047b82 */ /* 0x000e220000000a00 */
[C---:B------:R-:W-:Y:S01]  /*0fa0*/  SHF.L.U64.HI R11, R8.reuse, 0xb, R9 ;  /* 0x0000000b080b7819 */ /* 0x040fe20000010209 */
[----:B------:R-:W-:Y:S01]  /*0fb0*/  BSSY.RECONVERGENT B2, `(.L_x_16) ;  /* 0x0000022000027945 */ /* 0x000fe20003800200 */
[----:B------:R-:W-:Y:S01]  /*0fc0*/  IMAD.SHL.U32 R9, R8, 0x800, RZ ;  /* 0x0000080008097824 */ /* 0x000fe200078e00ff */
[----:B------:R-:W-:Y:S01]  /*0fd0*/  IADD3 R13, PT, PT, RZ, -R6, -R7 ;  /* 0x80000006ff0d7210 */ /* 0x000fe20007ffe807 */
[----:B------:R-:W-:Y:S01]  /*0fe0*/  IMAD.MOV.U32 R8, RZ, RZ, RZ ;  /* 0x000000ffff087224 */ /* 0x000fe200078e00ff */
[----:B------:R-:W-:Y:S02]  /*0ff0*/  CS2R R18, SRZ ;  /* 0x0000000000127805 */ /* 0x000fe4000001ff00 */
[----:B------:R-:W-:-:S07]  /*1000*/  LOP3.LUT R11, R11, 0x80000000, RZ, 0xfc, !PT ;  /* 0x800000000b0b7812 */ /* 0x000fce00078efcff */
.L_x_17:
[----:B------:R-:W1:Y:S01]  /*1010*/  LDC.64 R2, c[0x4][RZ] ;  /* 0x01000000ff027b82 */ /* 0x000e620000000a00 */
[----:B0-----:R-:W-:Y:S02]  /*1020*/  R2UR UR4, R4 ;  /* 0x00000000040472ca */ /* 0x001fe400000e0000 */
[----:B------:R-:W-:Y:S01]  /*1030*/  R2UR UR5, R5 ;  /* 0x00000000050572ca */ /* 0x000fe200000e0000 */
[----:B-1----:R-:W-:-:S12]  /*1040*/  IMAD.WIDE R2, R15, 0x8, R2 ;  /* 0x000000080f027825 */ /* 0x002fd800078e0202 */
[----:B------:R-:W2:Y:S01]  /*1050*/  LDG.E.64.CONSTANT R2, desc[UR4][R2.64] ;  /* 0x0000000402027981 */ /* 0x000ea2000c1e9b00 */
[----:B------:R-:W-:Y:S02]  /*1060*/  VIADD R13, R13, 0x1 ;  /* 0x000000010d0d7836 */ /* 0x000fe40000000000 */
[----:B------:R-:W-:Y:S02]  /*1070*/  VIADD R15, R15, 0x1 ;  /* 0x000000010f0f7836 */ /* 0x000fe40000000000 */
[----:B--2---:R-:W-:-:S04]  /*1080*/  IMAD.WIDE.U32 R18, P2, R2, R9, R18 ;  /* 0x0000000902127225 */ /* 0x004fc80007840012 */
[----:B------:R-:W-:Y:S02]  /*1090*/  IMAD R17, R2, R11, RZ ;  /* 0x0000000b02117224 */ /* 0x000fe400078e02ff */
[CC--:B------:R-:W-:Y:S02]  /*10a0*/  IMAD R20, R3.reuse, R9.reuse, RZ ;  /* 0x0000000903147224 */ /* 0x0c0fe400078e02ff */
[----:B------:R-:W-:Y:S01]  /*10b0*/  IMAD.HI.U32 R21, R3, R9, RZ ;  /* 0x0000000903157227 */ /* 0x000fe200078e00ff */
[----:B------:R-:W-:-:S03]  /*10c0*/  IADD3 R19, P0, PT, R17, R19, RZ ;  /* 0x0000001311137210 */ /* 0x000fc60007f1e0ff */
[----:B------:R-:W-:Y:S01]  /*10d0*/  IMAD R17, R8, 0x8, R1 ;  /* 0x0000000808117824 */ /* 0x000fe200078e0201 */
[----:B------:R-:W-:Y:S01]  /*10e0*/  IADD3 R19, P1, PT, R20, R19, RZ ;  /* 0x0000001314137210 */ /* 0x000fe20007f3e0ff */
[----:B------:R-:W-:-:S04]  /*10f0*/  IMAD.HI.U32 R20, R2, R11, RZ ;  /* 0x0000000b02147227 */ /* 0x000fc800078e00ff */
[----:B------:R-:W-:Y:S01]  /*1100*/  IMAD.X R2, RZ, RZ, R20, P2 ;  /* 0x000000ffff027224 */ /* 0x000fe200010e0614 */
[----:B------:R0:W-:Y:S01]  /*1110*/  STL.64 [R17], R18 ;  /* 0x0000001211007387 */ /* 0x0001e20000100a00 */
[----:B------:R-:W-:-:S03]  /*1120*/  IMAD.HI.U32 R20, R3, R11, RZ ;  /* 0x0000000b03147227 */ /* 0x000fc600078e00ff */
[----:B------:R-:W-:Y:S01]  /*1130*/  IADD3.X R2, P0, PT, R21, R2, RZ, P0, !PT ;  /* 0x0000000215027210 */ /* 0x000fe2000071e4ff */
[----:B------:R-:W-:Y:S02]  /*1140*/  IMAD R3, R3, R11, RZ ;  /* 0x0000000b03037224 */ /* 0x000fe400078e02ff */
[----:B------:R-:W-:-:S03]  /*1150*/  VIADD R8, R8, 0x1 ;  /* 0x0000000108087836 */ /* 0x000fc60000000000 */
[----:B------:R-:W-:Y:S01]  /*1160*/  IADD3.X R3, P1, PT, R3, R2, RZ, P1, !PT ;  /* 0x0000000203037210 */ /* 0x000fe20000f3e4ff */
[----:B------:R-:W-:Y:S01]  /*1170*/  IMAD.X R2, RZ, RZ, R20, P0 ;  /* 0x000000ffff027224 */ /* 0x000fe200000e0614 */
[----:B------:R-:W-:-:S03]  /*1180*/  ISETP.NE.AND P0, PT, R13, -0xf, PT ;  /* 0xfffffff10d00780c */ /* 0x000fc60003f05270 */
[----:B------:R-:W-:Y:S02]  /*1190*/  IMAD.X R2, RZ, RZ, R2, P1 ;  /* 0x000000ffff027224 */ /* 0x000fe400008e0602 */
[----:B0-----:R-:W-:Y:S02]  /*11a0*/  IMAD.MOV.U32 R18, RZ, RZ, R3 ;  /* 0x000000ffff127224 */ /* 0x001fe400078e0003 */
[----:B------:R-:W-:-:S06]  /*11b0*/  IMAD.MOV.U32 R19, RZ, RZ, R2 ;  /* 0x000000ffff137224 */ /* 0x000fcc00078e0002 */
[----:B------:R-:W-:Y:S05]  /*11c0*/  @P0 BRA `(.L_x_17) ;  /* 0xfffffffc00900947 */ /* 0x000fea000383ffff */
[----:B------:R-:W-:Y:S05]  /*11d0*/  BSYNC.RECONVERGENT B2 ;  /* 0x0000000000027941 */ /* 0x000fea0003800200 */
.L_x_16:
[----:B------:R-:W-:-:S07]  /*11e0*/  IMAD.MOV.U32 R15, RZ, RZ, R7 ;  /* 0x000000ffff0f7224 */ /* 0x000fce00078e0007 */
.L_x_15:
[----:B------:R-:W-:Y:S05]  /*11f0*/  BSYNC.RECONVERGENT B1 ;  /* 0x0000000000017941 */ /* 0x000fea0003800200 */
.L_x_14:
[----:B------:R-:W-:Y:S01]  /*1200*/  LOP3.LUT P0, R21, R0, 0x3f, RZ, 0xc0, !PT ;  /* 0x0000003f00157812 */ /* 0x000fe2000780c0ff */
[----:B------:R-:W-:-:S04]  /*1210*/  IMAD.IADD R0, R6, 0x1, R15 ;  /* 0x0000000106007824 */ /* 0x000fc800078e020f */
[----:B------:R-:W-:-:S05]  /*1220*/  IMAD.U32 R17, R0, 0x8, R1 ;  /* 0x0000000800117824 */ /* 0x000fca00078e0001 */
[----:B------:R0:W-:Y:S04]  /*1230*/  STL.64 [R17+-0x78], R18 ;  /* 0xffff881211007387 */ /* 0x0001e80000100a00 */
[----:B------:R-:W2:Y:S04]  /*1240*/  @P0 LDL.64 R8, [R1+0x8] ;  /* 0x0000080001080983 */ /* 0x000ea80000100a00 */
[----:B------:R-:W3:Y:S04]  /*1250*/  LDL.64 R2, [R1+0x10] ;  /* 0x0000100001027983 */ /* 0x000ee80000100a00 */
[----:B------:R-:W4:Y:S01]  /*1260*/  LDL.64 R4, [R1+0x18] ;  /* 0x0000180001047983 */ /* 0x000f220000100a00 */
[----:B------:R-:W-:Y:S01]  /*1270*/  @P0 LOP3.LUT R0, R21, 0x3f, RZ, 0x3c, !PT ;  /* 0x0000003f15000812 */ /* 0x000fe200078e3cff */
[----:B------:R-:W-:Y:S01]  /*1280*/  BSSY.RECONVERGENT B1, `(.L_x_18) ;  /* 0x0000034000017945 */ /* 0x000fe20003800200 */
[----:B--2---:R-:W-:-:S02]  /*1290*/  @P0 SHF.R.U64 R7, R8, 0x1, R9 ;  /* 0x0000000108070819 */ /* 0x004fc40000001209 */
[----:B------:R-:W-:Y:S02]  /*12a0*/  @P0 SHF.R.U32.HI R9, RZ, 0x1, R9 ;  /* 0x00000001ff090819 */ /* 0x000fe40000011609 */
[CC--:B---3--:R-:W-:Y:S02]  /*12b0*/  @P0 SHF.L.U32 R11, R2.reuse, R21.reuse, RZ ;  /* 0x00000015020b0219 */ /* 0x0c8fe400000006ff */
[----:B------:R-:W-:Y:S02]  /*12c0*/  @P0 SHF.R.U64 R6, R7, R0, R9 ;  /* 0x0000000007060219 */ /* 0x000fe40000001209 */
[--C-:B------:R-:W-:Y:S02]  /*12d0*/  @P0 SHF.R.U32.HI R15, RZ, 0x1, R3.reuse ;  /* 0x00000001ff0f0819 */ /* 0x100fe40000011603 */
[C-C-:B------:R-:W-:Y:S02]  /*12e0*/  @P0 SHF.R.U64 R13, R2.reuse, 0x1, R3.reuse ;  /* 0x00000001020d0819 */ /* 0x140fe40000001203 */
[----:B------:R-:W-:-:S02]  /*12f0*/  @P0 SHF.L.U64.HI R8, R2, R21, R3 ;  /* 0x0000001502080219 */ /* 0x000fc40000010203 */
[----:B------:R-:W-:Y:S02]  /*1300*/  @P0 SHF.R.U32.HI R7, RZ, R0, R9 ;  /* 0x00000000ff070219 */ /* 0x000fe40000011609 */
[----:B------:R-:W-:Y:S02]  /*1310*/  @P0 LOP3.LUT R2, R11, R6, RZ, 0xfc, !PT ;  /* 0x000000060b020212 */ /* 0x000fe400078efcff */
[----:B----4-:R-:W-:Y:S02]  /*1320*/  @P0 SHF.L.U32 R9, R4, R21, RZ ;  /* 0x0000001504090219 */ /* 0x010fe400000006ff */
[----:B0-----:R-:W-:Y:S02]  /*1330*/  @P0 SHF.R.U64 R18, R13, R0, R15 ;  /* 0x000000000d120219 */ /* 0x001fe4000000120f */
[----:B------:R-:W-:Y:S01]  /*1340*/  @P0 LOP3.LUT R3, R8, R7, RZ, 0xfc, !PT ;  /* 0x0000000708030212 */ /* 0x000fe200078efcff */
[----:B------:R-:W-:Y:S01]  /*1350*/  IMAD.SHL.U32 R8, R2, 0x4, RZ ;  /* 0x0000000402087824 */ /* 0x000fe200078e00ff */
[----:B------:R-:W-:-:S02]  /*1360*/  @P0 SHF.L.U64.HI R7, R4, R21, R5 ;  /* 0x0000001504070219 */ /* 0x000fc40000010205 */
[----:B------:R-:W-:Y:S02]  /*1370*/  @P0 LOP3.LUT R4, R9, R18, RZ, 0xfc, !PT ;  /* 0x0000001209040212 */ /* 0x000fe400078efcff */
[----:B------:R-:W-:Y:S02]  /*1380*/  @P0 SHF.R.U32.HI R0, RZ, R0, R15 ;  /* 0x00000000ff000219 */ /* 0x000fe4000001160f */
[----:B------:R-:W-:Y:S02]  /*1390*/  SHF.L.U64.HI R9, R2, 0x2, R3 ;  /* 0x0000000202097819 */ /* 0x000fe40000010203 */
[----:B------:R-:W-:Y:S02]  /*13a0*/  @P0 LOP3.LUT R5, R7, R0, RZ, 0xfc, !PT ;  /* 0x0000000007050212 */ /* 0x000fe400078efcff */
[----:B------:R-:W-:Y:S02]  /*13b0*/  SHF.L.W.U32.HI R3, R3, 0x2, R4 ;  /* 0x0000000203037819 */ /* 0x000fe40000010e04 */
[----:B------:R-:W-:-:S02]  /*13c0*/  IADD3 RZ, P0, PT, RZ, -R8, RZ ;  /* 0x80000008ffff7210 */ /* 0x000fc40007f1e0ff */
[----:B------:R-:W-:Y:S02]  /*13d0*/  LOP3.LUT R0, RZ, R9, RZ, 0x33, !PT ;  /* 0x00000009ff007212 */ /* 0x000fe400078e33ff */
[----:B------:R-:W-:Y:S02]  /*13e0*/  SHF.L.W.U32.HI R4, R4, 0x2, R5 ;  /* 0x0000000204047819 */ /* 0x000fe40000010e05 */
[----:B------:R-:W-:Y:S02]  /*13f0*/  LOP3.LUT R2, RZ, R3, RZ, 0x33, !PT ;  /* 0x00000003ff027212 */ /* 0x000fe400078e33ff */
[----:B------:R-:W-:Y:S02]  /*1400*/  IADD3.X R6, P0, PT, RZ, R0, RZ, P0, !PT ;  /* 0x00000000ff067210 */ /* 0x000fe4000071e4ff */
[----:B------:R-:W-:Y:S02]  /*1410*/  LOP3.LUT R7, RZ, R4, RZ, 0x33, !PT ;  /* 0x00000004ff077212 */ /* 0x000fe400078e33ff */
[----:B------:R-:W-:-:S02]  /*1420*/  IADD3.X R0, P1, PT, RZ, R2, RZ, P0, !PT ;  /* 0x00000002ff007210 */ /* 0x000fc4000073e4ff */
[----:B------:R-:W-:-:S03]  /*1430*/  ISETP.GT.U32.AND P2, PT, R3, -0x1, PT ;  /* 0xffffffff0300780c */ /* 0x000fc60003f44070 */
[----:B------:R-:W-:Y:S01]  /*1440*/  IMAD.X R7, RZ, RZ, R7, P1 ;  /* 0x000000ffff077224 */ /* 0x000fe200008e0607 */
[----:B------:R-:W-:-:S04]  /*1450*/  ISETP.GT.AND.EX P0, PT, R4, -0x1, PT, P2 ;  /* 0xffffffff0400780c */ /* 0x000fc80003f04320 */
[----:B------:R-:W-:Y:S02]  /*1460*/  SEL R2, R4, R7, P0 ;  /* 0x0000000704027207 */ /* 0x000fe40000000000 */
[----:B------:R-:W-:Y:S02]  /*1470*/  SEL R13, R3, R0, P0 ;  /* 0x00000000030d7207 */ /* 0x000fe40000000000 */
[----:B------:R-:W-:Y:S02]  /*1480*/  ISETP.NE.U32.AND P1, PT, R2, RZ, PT ;  /* 0x000000ff0200720c */ /* 0x000fe40003f25070 */
[----:B------:R-:W-:Y:S02]  /*1490*/  SEL R9, R9, R6, P0 ;  /* 0x0000000609097207 */ /* 0x000fe40000000000 */
[----:B------:R-:W-:Y:S01]  /*14a0*/  SEL R3, R13, R2, !P1 ;  /* 0x000000020d037207 */ /* 0x000fe20004800000 */
[----:B------:R-:W-:-:S05]  /*14b0*/  @!P0 IMAD.MOV R8, RZ, RZ, -R8 ;  /* 0x000000ffff088224 */ /* 0x000fca00078e0a08 */
[----:B------:R-:W0:Y:S02]  /*14c0*/  FLO.U32 R3, R3 ;  /* 0x0000000300037300 */ /* 0x000e2400000e0000 */
[C---:B0-----:R-:W-:Y:S02]  /*14d0*/  IADD3 R7, PT, PT, -R3.reuse, 0x1f, RZ ;  /* 0x0000001f03077810 */ /* 0x041fe40007ffe1ff */
[----:B------:R-:W-:-:S03]  /*14e0*/  IADD3 R0, PT, PT, -R3, 0x3f, RZ ;  /* 0x0000003f03007810 */ /* 0x000fc60007ffe1ff */
[----:B------:R-:W-:-:S05]  /*14f0*/  @P1 IMAD.MOV R0, RZ, RZ, R7 ;  /* 0x000000ffff001224 */ /* 0x000fca00078e0207 */
[----:B------:R-:W-:-:S13]  /*1500*/  ISETP.NE.AND P1, PT, R0, RZ, PT ;  /* 0x000000ff0000720c */ /* 0x000fda0003f25270 */
[----:B------:R-:W-:Y:S05]  /*1510*/  @!P1 BRA `(.L_x_19) ;  /* 0x0000000000289947 */ /* 0x000fea0003800000 */
[--C-:B------:R-:W-:Y:S02]  /*1520*/  SHF.R.U64 R7, R8, 0x1, R9.reuse ;  /* 0x0000000108077819 */ /* 0x100fe40000001209 */
[C---:B------:R-:W-:Y:S02]  /*1530*/  LOP3.LUT R3, R0.reuse, 0x3f, RZ, 0xc0, !PT ;  /* 0x0000003f00037812 */ /* 0x040fe400078ec0ff */
[----:B------:R-:W-:Y:S02]  /*1540*/  SHF.R.U32.HI R9, RZ, 0x1, R9 ;  /* 0x00000001ff097819 */ /* 0x000fe40000011609 */
[----:B------:R-:W-:Y:S02]  /*1550*/  LOP3.LUT R6, R0, 0x3f, RZ, 0xc, !PT ;  /* 0x0000003f00067812 */ /* 0x000fe400078e0cff */
[CC--:B------:R-:W-:Y:S02]  /*1560*/  SHF.L.U64.HI R11, R13.reuse, R3.reuse, R2 ;  /* 0x000000030d0b7219 */ /* 0x0c0fe40000010202 */
[----:B------:R-:W-:-:S02]  /*1570*/  SHF.L.U32 R3, R13, R3, RZ ;  /* 0x000000030d037219 */ /* 0x000fc400000006ff */
[-CC-:B------:R-:W-:Y:S02]  /*1580*/  SHF.R.U64 R2, R7, R6.reuse, R9.reuse ;  /* 0x0000000607027219 */ /* 0x180fe40000001209 */
[----:B------:R-:W-:Y:S02]  /*1590*/  SHF.R.U32.HI R6, RZ, R6, R9 ;  /* 0x00000006ff067219 */ /* 0x000fe40000011609 */
[----:B------:R-:W-:Y:S02]  /*15a0*/  LOP3.LUT R13, R3, R2, RZ, 0xfc, !PT ;  /* 0x00000002030d7212 */ /* 0x000fe400078efcff */
[----:B------:R-:W-:-:S07]  /*15b0*/  LOP3.LUT R2, R11, R6, RZ, 0xfc, !PT ;  /* 0x000000060b027212 */ /* 0x000fce00078efcff */
.L_x_19:
[----:B------:R-:W-:Y:S05]  /*15c0*/  BSYNC.RECONVERGENT B1 ;  /* 0x0000000000017941 */ /* 0x000fea0003800200 */
.L_x_18:
[----:B------:R-:W-:Y:S01]  /*15d0*/  IMAD.WIDE.U32 R8, R13, 0x2168c235, RZ ;  /* 0x2168c2350d087825 */ /* 0x000fe200078e00ff */
[----:B------:R-:W-:-:S03]  /*15e0*/  SHF.R.U32.HI R5, RZ, 0x1e, R5 ;  /* 0x0000001eff057819 */ /* 0x000fc60000011605 */
[----:B------:R-:W-:Y:S01]  /*15f0*/  IMAD.MOV.U32 R6, RZ, RZ, R9 ;  /* 0x000000ffff067224 */ /* 0x000fe200078e0009 */
[----:B------:R-:W-:Y:S01]  /*1600*/  IADD3 RZ, P1, PT, R8, R8, RZ ;  /* 0x0000000808ff7210 */ /* 0x000fe20007f3e0ff */
[----:B------:R-:W-:Y:S01]  /*1610*/  IMAD.MOV.U32 R7, RZ, RZ, RZ ;  /* 0x000000ffff077224 */ /* 0x000fe200078e00ff */
[----:B------:R-:W-:Y:S01]  /*1620*/  LEA.HI R4, R4, R5, RZ, 0x1 ;  /* 0x0000000504047211 */ /* 0x000fe200078f08ff */
[----:B------:R-:W-:-:S04]  /*1630*/  IMAD.HI.U32 R3, R2, -0x36f0255e, RZ ;  /* 0xc90fdaa202037827 */ /* 0x000fc800078e00ff */
[----:B------:R-:W-:-:S04]  /*1640*/  IMAD.WIDE.U32 R6, R13, -0x36f0255e, R6 ;  /* 0xc90fdaa20d067825 */ /* 0x000fc800078e0006 */
[C---:B------:R-:W-:Y:S02]  /*1650*/  IMAD R9, R2.reuse, -0x36f0255e, RZ ;  /* 0xc90fdaa202097824 */ /* 0x040fe400078e02ff */
[----:B------:R-:W-:-:S04]  /*1660*/  IMAD.WIDE.U32 R6, P2, R2, 0x2168c235, R6 ;  /* 0x2168c23502067825 */ /* 0x000fc80007840006 */
[----:B------:R-:W-:Y:S01]  /*1670*/  IMAD.X R2, RZ, RZ, R3, P2 ;  /* 0x000000ffff027224 */ /* 0x000fe200010e0603 */
[----:B------:R-:W-:Y:S02]  /*1680*/  IADD3 R3, P2, PT, R9, R7, RZ ;  /* 0x0000000709037210 */ /* 0x000fe40007f5e0ff */
[----:B------:R-:W-:Y:S02]  /*1690*/  IADD3.X RZ, P1, PT, R6, R6, RZ, P1, !PT ;  /* 0x0000000606ff7210 */ /* 0x000fe40000f3e4ff */
[C---:B------:R-:W-:Y:S01]  /*16a0*/  ISETP.GT.U32.AND P3, PT, R3.reuse, RZ, PT ;  /* 0x000000ff0300720c */ /* 0x040fe20003f64070 */
[----:B------:R-:W-:Y:S01]  /*16b0*/  IMAD.X R2, RZ, RZ, R2, P2 ;  /* 0x000000ffff027224 */ /* 0x000fe200010e0602 */
[----:B------:R-:W-:-:S04]  /*16c0*/  IADD3.X R6, P2, PT, R3, R3, RZ, P1, !PT ;  /* 0x0000000303067210 */ /* 0x000fc80000f5e4ff */
[C---:B------:R-:W-:Y:S01]  /*16d0*/  ISETP.GT.AND.EX P1, PT, R2.reuse, RZ, PT, P3 ;  /* 0x000000ff0200720c */ /* 0x040fe20003f24330 */
[----:B------:R-:W-:-:S03]  /*16e0*/  IMAD.X R7, R2, 0x1, R2, P2 ;  /* 0x0000000102077824 */ /* 0x000fc600010e0602 */
[----:B------:R-:W-:Y:S02]  /*16f0*/  SEL R6, R6, R3, P1 ;  /* 0x0000000306067207 */ /* 0x000fe40000800000 */
[----:B------:R-:W-:Y:S02]  /*1700*/  SEL R7, R7, R2, P1 ;  /* 0x0000000207077207 */ /* 0x000fe40000800000 */
[----:B------:R-:W-:Y:S02]  /*1710*/  IADD3 R2, P2, PT, R6, 0x1, RZ ;  /* 0x0000000106027810 */ /* 0x000fe40007f5e0ff */
[----:B------:R-:W-:Y:S02]  /*1720*/  SEL R3, RZ, 0xffffffff, !P1 ;  /* 0xffffffffff037807 */ /* 0x000fe40004800000 */
[----:B------:R-:W-:Y:S01]  /*1730*/  LOP3.LUT P1, R14, R14, 0x80000000, RZ, 0xc0, !PT ;  /* 0x800000000e0e7812 */ /* 0x000fe2000782c0ff */
[----:B------:R-:W-:Y:S02]  /*1740*/  IMAD.X R7, RZ, RZ, R7, P2 ;  /* 0x000000ffff077224 */ /* 0x000fe400010e0607 */
[----:B------:R-:W-:Y:S01]  /*1750*/  IMAD.IADD R3, R3, 0x1, -R0 ;  /* 0x0000000103037824 */ /* 0x000fe200078e0a00 */
[----:B------:R-:W-:-:S02]  /*1760*/  @!P0 LOP3.LUT R14, R14, 0x80000000, RZ, 0x3c, !PT ;  /* 0x800000000e0e8812 */ /* 0x000fc400078e3cff */
[----:B------:R-:W-:Y:S01]  /*1770*/  SHF.R.U64 R2, R2, 0xa, R7 ;  /* 0x0000000a02027819 */ /* 0x000fe20000001207 */
[----:B------:R-:W-:-:S03]  /*1780*/  IMAD.SHL.U32 R3, R3, 0x100000, RZ ;  /* 0x0010000003037824 */ /* 0x000fc600078e00ff */
[----:B------:R-:W-:-:S03]  /*1790*/  IADD3 R2, P2, PT, R2, 0x1, RZ ;  /* 0x0000000102027810 */ /* 0x000fc60007f5e0ff */
[----:B------:R-:W-:Y:S01]  /*17a0*/  @P1 IMAD.MOV R4, RZ, RZ, -R4 ;  /* 0x000000ffff041224 */ /* 0x000fe200078e0a04 */
[----:B------:R-:W-:-:S04]  /*17b0*/  LEA.HI.X R7, R7, RZ, RZ, 0x16, P2 ;  /* 0x000000ff07077211 */ /* 0x000fc800010fb4ff */
[--C-:B------:R-:W-:Y:S02]  /*17c0*/  SHF.R.U64 R0, R2, 0x1, R7.reuse ;  /* 0x0000000102007819 */ /* 0x100fe40000001207 */
[----:B------:R-:W-:Y:S02]  /*17d0*/  SHF.R.U32.HI R2, RZ, 0x1, R7 ;  /* 0x00000001ff027819 */ /* 0x000fe40000011607 */
[----:B------:R-:W-:-:S04]  /*17e0*/  IADD3 R8, P2, P3, RZ, RZ, R0 ;  /* 0x000000ffff087210 */ /* 0x000fc80007b5e000 */
[----:B------:R-:W-:-:S04]  /*17f0*/  IADD3.X R3, PT, PT, R3, 0x3fe00000, R2, P2, P3 ;  /* 0x3fe0000003037810 */ /* 0x000fc800017e6402 */
[----:B------:R-:W-:-:S07]  /*1800*/  LOP3.LUT R9, R3, R14, RZ, 0xfc, !PT ;  /* 0x0000000e03097212 */ /* 0x000fce00078efcff */
.L_x_13:
[----:B------:R-:W-:Y:S02]  /*1810*/  IMAD.MOV.U32 R13, RZ, RZ, 0x0 ;  /* 0x00000000ff0d7424 */ /* 0x000fe400078e00ff */
[----:B------:R-:W-:Y:S02]  /*1820*/  IMAD.MOV.U32 R0, RZ, RZ, R4 ;  /* 0x000000ffff007224 */ /* 0x000fe400078e0004 */
[----:B------:R-:W-:Y:S05]  /*1830*/  RET.REL.NODEC R12 `(_Z6updatePfii) ;  /* 0xffffffe40cf07950 */ /* 0x000fea0003c3ffff */
.L_x_20:
[----:B------:R-:W-:-:S00]  /*1840*/  BRA `(.L_x_20) ;  /* 0xfffffffc00fc7947 */ /* 0x000fc0000383ffff */
[----:B------:R-:W-:-:S00]  /*1850*/  NOP ;  /* 0x0000000000007918 */ /* 0x000fc00000000000 */
        /* <DEDUP_REMOVED lines=10> */
.L_x_22:


//--------------------- .nv.global.init           --------------------------
	.section	.nv.global.init,"aw",@progbits
	.align	16
.nv.global.init:
	.type		__cudart_sin_cos_coeffs,@object
	.size		__cudart_sin_cos_coeffs,(__cudart_i2opi_d - __cudart_sin_cos_coeffs)
__cudart_sin_cos_coeffs:
        /*0000*/ 	.byte	0x46, 0xd2, 0xb0, 0x2c, 0xf1, 0xe5, 0x5a, 0xbe, 0x92, 0xe3, 0xac, 0x69, 0xe3, 0x1d, 0xc7, 0x3e
        /*0010*/ 	.byte	0xa1, 0x62, 0xdb, 0x19, 0xa0, 0x01, 0x2a, 0xbf, 0x18, 0x08, 0x11, 0x11, 0x11, 0x11, 0x81, 0x3f
        /*0020*/ 	.byte	0x54, 0x55, 0x55, 0x55, 0x55, 0x55, 0xc5, 0xbf, 0x00, 0x00, 0x00, 0x00, 0x00, 0x00, 0x00, 0x00
        /*0030*/ 	.byte	0x00, 0x00, 0x00, 0x00, 0x00, 0x00, 0x00, 0x00, 0x64, 0x81, 0xfd, 0x20, 0x83, 0xff, 0xa8, 0xbd
        /*0040*/ 	.byte	0x28, 0x85, 0xef, 0xc1, 0xa7, 0xee, 0x21, 0x3e, 0xd9, 0xe6, 0x06, 0x8e, 0x4f, 0x7e, 0x92, 0xbe
        /*0050*/ 	.byte	0xe9, 0xbc, 0xdd, 0x19, 0xa0, 0x01, 0xfa, 0x3e, 0x47, 0x5d, 0xc1, 0x16, 0x6c, 0xc1, 0x56, 0xbf
        /*0060*/ 	.byte	0x51, 0x55, 0x55, 0x55, 0x55, 0x55, 0xa5, 0x3f, 0x00, 0x00, 0x00, 0x00, 0x00, 0x00, 0xe0, 0xbf
        /*0070*/ 	.byte	0x00, 0x00, 0x00, 0x00, 0x00, 0x00, 0xf0, 0x3f, 0x00, 0x00, 0x00, 0x00, 0x00, 0x00, 0x00, 0x00
	.type		__cudart_i2opi_d,@object
	.size		__cudart_i2opi_d,(.L_0 - __cudart_i2opi_d)
__cudart_i2opi_d:
        /* <DEDUP_REMOVED lines=9> */
.L_0:


//--------------------- .nv.shared.reserved.0     --------------------------
	.section	.nv.shared.reserved.0,"aw",@nobits
	.weak		__nv_reservedSMEM_offset_0_alias
	.size		__nv_reservedSMEM_offset_0_alias, 0, 64
	.other		__nv_reservedSMEM_offset_0_alias,@"STO_CUDA_RESERVED_SHARED STV_DEFAULT"
__nv_reservedSMEM_offset_0_alias:
	.zero		0
	.zero		64


//--------------------- .nv.constant0._Z6updatePfii --------------------------
	.section	.nv.constant0._Z6updatePfii,"a",@progbits
	.sectionflags	@""
	.align	4
.nv.constant0._Z6updatePfii:
	.zero		912


//--------------------- SYMBOLS --------------------------

	.type		.nv.reservedSmem.offset0,@object
	.size		.nv.reservedSmem.offset0,0x4
